//
// Generated by NVIDIA NVVM Compiler
//
// Compiler Build ID: CL-36424714
// Cuda compilation tools, release 13.0, V13.0.88
// Based on NVVM 20.0.0
//

.version 9.0
.target sm_100
.address_size 64

	// .globl	_Z15row_with_stridePKmS0_PKdS2_PdmS0_

.visible .entry _Z15row_with_stridePKmS0_PKdS2_PdmS0_(
	.param .u64 .ptr .align 1 _Z15row_with_stridePKmS0_PKdS2_PdmS0__param_0,
	.param .u64 .ptr .align 1 _Z15row_with_stridePKmS0_PKdS2_PdmS0__param_1,
	.param .u64 .ptr .align 1 _Z15row_with_stridePKmS0_PKdS2_PdmS0__param_2,
	.param .u64 .ptr .align 1 _Z15row_with_stridePKmS0_PKdS2_PdmS0__param_3,
	.param .u64 .ptr .align 1 _Z15row_with_stridePKmS0_PKdS2_PdmS0__param_4,
	.param .u64 _Z15row_with_stridePKmS0_PKdS2_PdmS0__param_5,
	.param .u64 .ptr .align 1 _Z15row_with_stridePKmS0_PKdS2_PdmS0__param_6
)
{
	.reg .pred 	%p<11>;
	.reg .b32 	%r<5>;
	.reg .b64 	%rd<163>;
	.reg .b64 	%fd<112>;

	ld.param.u64 	%rd41, [_Z15row_with_stridePKmS0_PKdS2_PdmS0__param_1];
	ld.param.u64 	%rd42, [_Z15row_with_stridePKmS0_PKdS2_PdmS0__param_2];
	ld.param.u64 	%rd43, [_Z15row_with_stridePKmS0_PKdS2_PdmS0__param_3];
	ld.param.u64 	%rd39, [_Z15row_with_stridePKmS0_PKdS2_PdmS0__param_4];
	ld.param.u64 	%rd44, [_Z15row_with_stridePKmS0_PKdS2_PdmS0__param_5];
	ld.param.u64 	%rd40, [_Z15row_with_stridePKmS0_PKdS2_PdmS0__param_6];
	cvta.to.global.u64 	%rd1, %rd43;
	cvta.to.global.u64 	%rd2, %rd41;
	cvta.to.global.u64 	%rd3, %rd42;
	mov.u32 	%r1, %ntid.x;
	mov.u32 	%r2, %ctaid.x;
	mov.u32 	%r3, %tid.x;
	mad.lo.s32 	%r4, %r1, %r2, %r3;
	cvt.u64.u32 	%rd4, %r4;
	shr.u64 	%rd5, %rd4, 5;
	setp.ge.u64 	%p1, %rd5, %rd44;
	@%p1 bra 	$L__BB0_15;
	cvta.to.global.u64 	%rd45, %rd40;
	and.b64  	%rd6, %rd4, 31;
	shl.b64 	%rd46, %rd5, 3;
	add.s64 	%rd47, %rd45, %rd46;
	ld.global.u64 	%rd7, [%rd47];
	add.s64 	%rd157, %rd7, %rd6;
	ld.global.u64 	%rd9, [%rd47+8];
	setp.ge.u64 	%p2, %rd157, %rd9;
	mov.f64 	%fd111, 0d0000000000000000;
	@%p2 bra 	$L__BB0_14;
	add.s64 	%rd48, %rd157, 32;
	max.u64 	%rd49, %rd9, %rd48;
	not.b64 	%rd50, %rd7;
	add.s64 	%rd51, %rd49, %rd50;
	sub.s64 	%rd52, %rd51, %rd6;
	shr.u64 	%rd53, %rd52, 5;
	add.s64 	%rd10, %rd53, 1;
	and.b64  	%rd11, %rd10, 15;
	setp.lt.u64 	%p3, %rd52, 480;
	mov.f64 	%fd111, 0d0000000000000000;
	@%p3 bra 	$L__BB0_5;
	and.b64  	%rd155, %rd10, 1152921504606846960;
	shl.b64 	%rd54, %rd157, 3;
	add.s64 	%rd55, %rd54, 2048;
	add.s64 	%rd154, %rd3, %rd55;
	add.s64 	%rd153, %rd2, %rd55;
	mov.f64 	%fd111, 0d0000000000000000;
$L__BB0_4:
	.pragma "nounroll";
	ld.global.f64 	%fd18, [%rd154+-2048];
	ld.global.u64 	%rd56, [%rd153+-2048];
	shl.b64 	%rd57, %rd56, 3;
	add.s64 	%rd58, %rd1, %rd57;
	ld.global.f64 	%fd19, [%rd58];
	fma.rn.f64 	%fd20, %fd18, %fd19, %fd111;
	ld.global.f64 	%fd21, [%rd154+-1792];
	ld.global.u64 	%rd59, [%rd153+-1792];
	shl.b64 	%rd60, %rd59, 3;
	add.s64 	%rd61, %rd1, %rd60;
	ld.global.f64 	%fd22, [%rd61];
	fma.rn.f64 	%fd23, %fd21, %fd22, %fd20;
	ld.global.f64 	%fd24, [%rd154+-1536];
	ld.global.u64 	%rd62, [%rd153+-1536];
	shl.b64 	%rd63, %rd62, 3;
	add.s64 	%rd64, %rd1, %rd63;
	ld.global.f64 	%fd25, [%rd64];
	fma.rn.f64 	%fd26, %fd24, %fd25, %fd23;
	ld.global.f64 	%fd27, [%rd154+-1280];
	ld.global.u64 	%rd65, [%rd153+-1280];
	shl.b64 	%rd66, %rd65, 3;
	add.s64 	%rd67, %rd1, %rd66;
	ld.global.f64 	%fd28, [%rd67];
	fma.rn.f64 	%fd29, %fd27, %fd28, %fd26;
	ld.global.f64 	%fd30, [%rd154+-1024];
	ld.global.u64 	%rd68, [%rd153+-1024];
	shl.b64 	%rd69, %rd68, 3;
	add.s64 	%rd70, %rd1, %rd69;
	ld.global.f64 	%fd31, [%rd70];
	fma.rn.f64 	%fd32, %fd30, %fd31, %fd29;
	ld.global.f64 	%fd33, [%rd154+-768];
	ld.global.u64 	%rd71, [%rd153+-768];
	shl.b64 	%rd72, %rd71, 3;
	add.s64 	%rd73, %rd1, %rd72;
	ld.global.f64 	%fd34, [%rd73];
	fma.rn.f64 	%fd35, %fd33, %fd34, %fd32;
	ld.global.f64 	%fd36, [%rd154+-512];
	ld.global.u64 	%rd74, [%rd153+-512];
	shl.b64 	%rd75, %rd74, 3;
	add.s64 	%rd76, %rd1, %rd75;
	ld.global.f64 	%fd37, [%rd76];
	fma.rn.f64 	%fd38, %fd36, %fd37, %fd35;
	ld.global.f64 	%fd39, [%rd154+-256];
	ld.global.u64 	%rd77, [%rd153+-256];
	shl.b64 	%rd78, %rd77, 3;
	add.s64 	%rd79, %rd1, %rd78;
	ld.global.f64 	%fd40, [%rd79];
	fma.rn.f64 	%fd41, %fd39, %fd40, %fd38;
	ld.global.f64 	%fd42, [%rd154];
	ld.global.u64 	%rd80, [%rd153];
	shl.b64 	%rd81, %rd80, 3;
	add.s64 	%rd82, %rd1, %rd81;
	ld.global.f64 	%fd43, [%rd82];
	fma.rn.f64 	%fd44, %fd42, %fd43, %fd41;
	ld.global.f64 	%fd45, [%rd154+256];
	ld.global.u64 	%rd83, [%rd153+256];
	shl.b64 	%rd84, %rd83, 3;
	add.s64 	%rd85, %rd1, %rd84;
	ld.global.f64 	%fd46, [%rd85];
	fma.rn.f64 	%fd47, %fd45, %fd46, %fd44;
	ld.global.f64 	%fd48, [%rd154+512];
	ld.global.u64 	%rd86, [%rd153+512];
	shl.b64 	%rd87, %rd86, 3;
	add.s64 	%rd88, %rd1, %rd87;
	ld.global.f64 	%fd49, [%rd88];
	fma.rn.f64 	%fd50, %fd48, %fd49, %fd47;
	ld.global.f64 	%fd51, [%rd154+768];
	ld.global.u64 	%rd89, [%rd153+768];
	shl.b64 	%rd90, %rd89, 3;
	add.s64 	%rd91, %rd1, %rd90;
	ld.global.f64 	%fd52, [%rd91];
	fma.rn.f64 	%fd53, %fd51, %fd52, %fd50;
	ld.global.f64 	%fd54, [%rd154+1024];
	ld.global.u64 	%rd92, [%rd153+1024];
	shl.b64 	%rd93, %rd92, 3;
	add.s64 	%rd94, %rd1, %rd93;
	ld.global.f64 	%fd55, [%rd94];
	fma.rn.f64 	%fd56, %fd54, %fd55, %fd53;
	ld.global.f64 	%fd57, [%rd154+1280];
	ld.global.u64 	%rd95, [%rd153+1280];
	shl.b64 	%rd96, %rd95, 3;
	add.s64 	%rd97, %rd1, %rd96;
	ld.global.f64 	%fd58, [%rd97];
	fma.rn.f64 	%fd59, %fd57, %fd58, %fd56;
	ld.global.f64 	%fd60, [%rd154+1536];
	ld.global.u64 	%rd98, [%rd153+1536];
	shl.b64 	%rd99, %rd98, 3;
	add.s64 	%rd100, %rd1, %rd99;
	ld.global.f64 	%fd61, [%rd100];
	fma.rn.f64 	%fd62, %fd60, %fd61, %fd59;
	ld.global.f64 	%fd63, [%rd154+1792];
	ld.global.u64 	%rd101, [%rd153+1792];
	shl.b64 	%rd102, %rd101, 3;
	add.s64 	%rd103, %rd1, %rd102;
	ld.global.f64 	%fd64, [%rd103];
	fma.rn.f64 	%fd111, %fd63, %fd64, %fd62;
	add.s64 	%rd157, %rd157, 512;
	add.s64 	%rd155, %rd155, -16;
	add.s64 	%rd154, %rd154, 4096;
	add.s64 	%rd153, %rd153, 4096;
	setp.ne.s64 	%p4, %rd155, 0;
	@%p4 bra 	$L__BB0_4;
$L__BB0_5:
	setp.eq.s64 	%p5, %rd11, 0;
	@%p5 bra 	$L__BB0_14;
	and.b64  	%rd24, %rd10, 7;
	setp.lt.u64 	%p6, %rd11, 8;
	@%p6 bra 	$L__BB0_8;
	shl.b64 	%rd104, %rd157, 3;
	add.s64 	%rd105, %rd3, %rd104;
	ld.global.f64 	%fd66, [%rd105];
	add.s64 	%rd106, %rd2, %rd104;
	ld.global.u64 	%rd107, [%rd106];
	shl.b64 	%rd108, %rd107, 3;
	add.s64 	%rd109, %rd1, %rd108;
	ld.global.f64 	%fd67, [%rd109];
	fma.rn.f64 	%fd68, %fd66, %fd67, %fd111;
	ld.global.f64 	%fd69, [%rd105+256];
	ld.global.u64 	%rd110, [%rd106+256];
	shl.b64 	%rd111, %rd110, 3;
	add.s64 	%rd112, %rd1, %rd111;
	ld.global.f64 	%fd70, [%rd112];
	fma.rn.f64 	%fd71, %fd69, %fd70, %fd68;
	ld.global.f64 	%fd72, [%rd105+512];
	ld.global.u64 	%rd113, [%rd106+512];
	shl.b64 	%rd114, %rd113, 3;
	add.s64 	%rd115, %rd1, %rd114;
	ld.global.f64 	%fd73, [%rd115];
	fma.rn.f64 	%fd74, %fd72, %fd73, %fd71;
	ld.global.f64 	%fd75, [%rd105+768];
	ld.global.u64 	%rd116, [%rd106+768];
	shl.b64 	%rd117, %rd116, 3;
	add.s64 	%rd118, %rd1, %rd117;
	ld.global.f64 	%fd76, [%rd118];
	fma.rn.f64 	%fd77, %fd75, %fd76, %fd74;
	ld.global.f64 	%fd78, [%rd105+1024];
	ld.global.u64 	%rd119, [%rd106+1024];
	shl.b64 	%rd120, %rd119, 3;
	add.s64 	%rd121, %rd1, %rd120;
	ld.global.f64 	%fd79, [%rd121];
	fma.rn.f64 	%fd80, %fd78, %fd79, %fd77;
	ld.global.f64 	%fd81, [%rd105+1280];
	ld.global.u64 	%rd122, [%rd106+1280];
	shl.b64 	%rd123, %rd122, 3;
	add.s64 	%rd124, %rd1, %rd123;
	ld.global.f64 	%fd82, [%rd124];
	fma.rn.f64 	%fd83, %fd81, %fd82, %fd80;
	ld.global.f64 	%fd84, [%rd105+1536];
	ld.global.u64 	%rd125, [%rd106+1536];
	shl.b64 	%rd126, %rd125, 3;
	add.s64 	%rd127, %rd1, %rd126;
	ld.global.f64 	%fd85, [%rd127];
	fma.rn.f64 	%fd86, %fd84, %fd85, %fd83;
	ld.global.f64 	%fd87, [%rd105+1792];
	ld.global.u64 	%rd128, [%rd106+1792];
	shl.b64 	%rd129, %rd128, 3;
	add.s64 	%rd130, %rd1, %rd129;
	ld.global.f64 	%fd88, [%rd130];
	fma.rn.f64 	%fd111, %fd87, %fd88, %fd86;
	add.s64 	%rd157, %rd157, 256;
$L__BB0_8:
	setp.eq.s64 	%p7, %rd24, 0;
	@%p7 bra 	$L__BB0_14;
	and.b64  	%rd27, %rd10, 3;
	setp.lt.u64 	%p8, %rd24, 4;
	@%p8 bra 	$L__BB0_11;
	shl.b64 	%rd131, %rd157, 3;
	add.s64 	%rd132, %rd3, %rd131;
	ld.global.f64 	%fd90, [%rd132];
	add.s64 	%rd133, %rd2, %rd131;
	ld.global.u64 	%rd134, [%rd133];
	shl.b64 	%rd135, %rd134, 3;
	add.s64 	%rd136, %rd1, %rd135;
	ld.global.f64 	%fd91, [%rd136];
	fma.rn.f64 	%fd92, %fd90, %fd91, %fd111;
	ld.global.f64 	%fd93, [%rd132+256];
	ld.global.u64 	%rd137, [%rd133+256];
	shl.b64 	%rd138, %rd137, 3;
	add.s64 	%rd139, %rd1, %rd138;
	ld.global.f64 	%fd94, [%rd139];
	fma.rn.f64 	%fd95, %fd93, %fd94, %fd92;
	ld.global.f64 	%fd96, [%rd132+512];
	ld.global.u64 	%rd140, [%rd133+512];
	shl.b64 	%rd141, %rd140, 3;
	add.s64 	%rd142, %rd1, %rd141;
	ld.global.f64 	%fd97, [%rd142];
	fma.rn.f64 	%fd98, %fd96, %fd97, %fd95;
	ld.global.f64 	%fd99, [%rd132+768];
	ld.global.u64 	%rd143, [%rd133+768];
	shl.b64 	%rd144, %rd143, 3;
	add.s64 	%rd145, %rd1, %rd144;
	ld.global.f64 	%fd100, [%rd145];
	fma.rn.f64 	%fd111, %fd99, %fd100, %fd98;
	add.s64 	%rd157, %rd157, 128;
$L__BB0_11:
	setp.eq.s64 	%p9, %rd27, 0;
	@%p9 bra 	$L__BB0_14;
	shl.b64 	%rd146, %rd157, 3;
	add.s64 	%rd162, %rd2, %rd146;
	add.s64 	%rd161, %rd3, %rd146;
	neg.s64 	%rd160, %rd27;
$L__BB0_13:
	.pragma "nounroll";
	ld.global.f64 	%fd101, [%rd161];
	ld.global.u64 	%rd147, [%rd162];
	shl.b64 	%rd148, %rd147, 3;
	add.s64 	%rd149, %rd1, %rd148;
	ld.global.f64 	%fd102, [%rd149];
	fma.rn.f64 	%fd111, %fd101, %fd102, %fd111;
	add.s64 	%rd162, %rd162, 256;
	add.s64 	%rd161, %rd161, 256;
	add.s64 	%rd160, %rd160, 1;
	setp.ne.s64 	%p10, %rd160, 0;
	@%p10 bra 	$L__BB0_13;
$L__BB0_14:
	cvta.to.global.u64 	%rd150, %rd39;
	add.s64 	%rd152, %rd150, %rd46;
	st.global.f64 	[%rd152], %fd111;
$L__BB0_15:
	ret;

}
	// .globl	_Z19row_with_sequentialPKmS0_PKdS2_PdmS0_
.visible .entry _Z19row_with_sequentialPKmS0_PKdS2_PdmS0_(
	.param .u64 .ptr .align 1 _Z19row_with_sequentialPKmS0_PKdS2_PdmS0__param_0,
	.param .u64 .ptr .align 1 _Z19row_with_sequentialPKmS0_PKdS2_PdmS0__param_1,
	.param .u64 .ptr .align 1 _Z19row_with_sequentialPKmS0_PKdS2_PdmS0__param_2,
	.param .u64 .ptr .align 1 _Z19row_with_sequentialPKmS0_PKdS2_PdmS0__param_3,
	.param .u64 .ptr .align 1 _Z19row_with_sequentialPKmS0_PKdS2_PdmS0__param_4,
	.param .u64 _Z19row_with_sequentialPKmS0_PKdS2_PdmS0__param_5,
	.param .u64 .ptr .align 1 _Z19row_with_sequentialPKmS0_PKdS2_PdmS0__param_6
)
{
	.reg .pred 	%p<13>;
	.reg .b32 	%r<5>;
	.reg .b64 	%rd<171>;
	.reg .b64 	%fd<114>;

	ld.param.u64 	%rd41, [_Z19row_with_sequentialPKmS0_PKdS2_PdmS0__param_1];
	ld.param.u64 	%rd42, [_Z19row_with_sequentialPKmS0_PKdS2_PdmS0__param_2];
	ld.param.u64 	%rd43, [_Z19row_with_sequentialPKmS0_PKdS2_PdmS0__param_3];
	ld.param.u64 	%rd40, [_Z19row_with_sequentialPKmS0_PKdS2_PdmS0__param_4];
	ld.param.u64 	%rd44, [_Z19row_with_sequentialPKmS0_PKdS2_PdmS0__param_5];
	ld.param.u64 	%rd45, [_Z19row_with_sequentialPKmS0_PKdS2_PdmS0__param_6];
	cvta.to.global.u64 	%rd1, %rd43;
	cvta.to.global.u64 	%rd2, %rd41;
	cvta.to.global.u64 	%rd3, %rd42;
	cvta.to.global.u64 	%rd46, %rd45;
	mov.u32 	%r1, %ntid.x;
	mov.u32 	%r2, %ctaid.x;
	mov.u32 	%r3, %tid.x;
	mad.lo.s32 	%r4, %r1, %r2, %r3;
	cvt.u64.u32 	%rd47, %r4;
	and.b64  	%rd4, %rd47, 31;
	shr.u64 	%rd5, %rd47, 5;
	shl.b64 	%rd48, %rd5, 3;
	add.s64 	%rd49, %rd46, %rd48;
	ld.global.u64 	%rd50, [%rd49+8];
	ld.global.u64 	%rd6, [%rd49];
	sub.s64 	%rd51, %rd50, %rd6;
	setp.ge.u64 	%p1, %rd5, %rd44;
	setp.ge.u64 	%p2, %rd4, %rd51;
	or.pred  	%p3, %p1, %p2;
	@%p3 bra 	$L__BB1_15;
	shr.u64 	%rd52, %rd51, 5;
	mad.lo.s64 	%rd8, %rd4, %rd52, %rd4;
	add.s64 	%rd165, %rd6, %rd8;
	add.s64 	%rd53, %rd52, %rd165;
	add.s64 	%rd10, %rd53, 1;
	mov.f64 	%fd113, 0d0000000000000000;
	max.u64 	%rd54, %rd10, %rd51;
	setp.le.u64 	%p4, %rd54, %rd165;
	@%p4 bra 	$L__BB1_14;
	max.u64 	%rd55, %rd51, %rd10;
	add.s64 	%rd56, %rd165, 1;
	max.u64 	%rd57, %rd55, %rd56;
	sub.s64 	%rd11, %rd57, %rd165;
	and.b64  	%rd12, %rd11, 15;
	sub.s64 	%rd58, %rd8, %rd57;
	add.s64 	%rd59, %rd58, %rd6;
	setp.gt.u64 	%p5, %rd59, -16;
	mov.f64 	%fd113, 0d0000000000000000;
	@%p5 bra 	$L__BB1_5;
	and.b64  	%rd163, %rd11, -16;
	shl.b64 	%rd60, %rd8, 3;
	shl.b64 	%rd61, %rd6, 3;
	add.s64 	%rd62, %rd60, %rd61;
	add.s64 	%rd63, %rd62, 64;
	add.s64 	%rd162, %rd2, %rd63;
	add.s64 	%rd161, %rd3, %rd63;
	mov.f64 	%fd113, 0d0000000000000000;
$L__BB1_4:
	.pragma "nounroll";
	ld.global.f64 	%fd18, [%rd161+-64];
	ld.global.u64 	%rd64, [%rd162+-64];
	shl.b64 	%rd65, %rd64, 3;
	add.s64 	%rd66, %rd1, %rd65;
	ld.global.f64 	%fd19, [%rd66];
	fma.rn.f64 	%fd20, %fd18, %fd19, %fd113;
	ld.global.f64 	%fd21, [%rd161+-56];
	ld.global.u64 	%rd67, [%rd162+-56];
	shl.b64 	%rd68, %rd67, 3;
	add.s64 	%rd69, %rd1, %rd68;
	ld.global.f64 	%fd22, [%rd69];
	fma.rn.f64 	%fd23, %fd21, %fd22, %fd20;
	ld.global.f64 	%fd24, [%rd161+-48];
	ld.global.u64 	%rd70, [%rd162+-48];
	shl.b64 	%rd71, %rd70, 3;
	add.s64 	%rd72, %rd1, %rd71;
	ld.global.f64 	%fd25, [%rd72];
	fma.rn.f64 	%fd26, %fd24, %fd25, %fd23;
	ld.global.f64 	%fd27, [%rd161+-40];
	ld.global.u64 	%rd73, [%rd162+-40];
	shl.b64 	%rd74, %rd73, 3;
	add.s64 	%rd75, %rd1, %rd74;
	ld.global.f64 	%fd28, [%rd75];
	fma.rn.f64 	%fd29, %fd27, %fd28, %fd26;
	ld.global.f64 	%fd30, [%rd161+-32];
	ld.global.u64 	%rd76, [%rd162+-32];
	shl.b64 	%rd77, %rd76, 3;
	add.s64 	%rd78, %rd1, %rd77;
	ld.global.f64 	%fd31, [%rd78];
	fma.rn.f64 	%fd32, %fd30, %fd31, %fd29;
	ld.global.f64 	%fd33, [%rd161+-24];
	ld.global.u64 	%rd79, [%rd162+-24];
	shl.b64 	%rd80, %rd79, 3;
	add.s64 	%rd81, %rd1, %rd80;
	ld.global.f64 	%fd34, [%rd81];
	fma.rn.f64 	%fd35, %fd33, %fd34, %fd32;
	ld.global.f64 	%fd36, [%rd161+-16];
	ld.global.u64 	%rd82, [%rd162+-16];
	shl.b64 	%rd83, %rd82, 3;
	add.s64 	%rd84, %rd1, %rd83;
	ld.global.f64 	%fd37, [%rd84];
	fma.rn.f64 	%fd38, %fd36, %fd37, %fd35;
	ld.global.f64 	%fd39, [%rd161+-8];
	ld.global.u64 	%rd85, [%rd162+-8];
	shl.b64 	%rd86, %rd85, 3;
	add.s64 	%rd87, %rd1, %rd86;
	ld.global.f64 	%fd40, [%rd87];
	fma.rn.f64 	%fd41, %fd39, %fd40, %fd38;
	ld.global.f64 	%fd42, [%rd161];
	ld.global.u64 	%rd88, [%rd162];
	shl.b64 	%rd89, %rd88, 3;
	add.s64 	%rd90, %rd1, %rd89;
	ld.global.f64 	%fd43, [%rd90];
	fma.rn.f64 	%fd44, %fd42, %fd43, %fd41;
	ld.global.f64 	%fd45, [%rd161+8];
	ld.global.u64 	%rd91, [%rd162+8];
	shl.b64 	%rd92, %rd91, 3;
	add.s64 	%rd93, %rd1, %rd92;
	ld.global.f64 	%fd46, [%rd93];
	fma.rn.f64 	%fd47, %fd45, %fd46, %fd44;
	ld.global.f64 	%fd48, [%rd161+16];
	ld.global.u64 	%rd94, [%rd162+16];
	shl.b64 	%rd95, %rd94, 3;
	add.s64 	%rd96, %rd1, %rd95;
	ld.global.f64 	%fd49, [%rd96];
	fma.rn.f64 	%fd50, %fd48, %fd49, %fd47;
	ld.global.f64 	%fd51, [%rd161+24];
	ld.global.u64 	%rd97, [%rd162+24];
	shl.b64 	%rd98, %rd97, 3;
	add.s64 	%rd99, %rd1, %rd98;
	ld.global.f64 	%fd52, [%rd99];
	fma.rn.f64 	%fd53, %fd51, %fd52, %fd50;
	ld.global.f64 	%fd54, [%rd161+32];
	ld.global.u64 	%rd100, [%rd162+32];
	shl.b64 	%rd101, %rd100, 3;
	add.s64 	%rd102, %rd1, %rd101;
	ld.global.f64 	%fd55, [%rd102];
	fma.rn.f64 	%fd56, %fd54, %fd55, %fd53;
	ld.global.f64 	%fd57, [%rd161+40];
	ld.global.u64 	%rd103, [%rd162+40];
	shl.b64 	%rd104, %rd103, 3;
	add.s64 	%rd105, %rd1, %rd104;
	ld.global.f64 	%fd58, [%rd105];
	fma.rn.f64 	%fd59, %fd57, %fd58, %fd56;
	ld.global.f64 	%fd60, [%rd161+48];
	ld.global.u64 	%rd106, [%rd162+48];
	shl.b64 	%rd107, %rd106, 3;
	add.s64 	%rd108, %rd1, %rd107;
	ld.global.f64 	%fd61, [%rd108];
	fma.rn.f64 	%fd62, %fd60, %fd61, %fd59;
	ld.global.f64 	%fd63, [%rd161+56];
	ld.global.u64 	%rd109, [%rd162+56];
	shl.b64 	%rd110, %rd109, 3;
	add.s64 	%rd111, %rd1, %rd110;
	ld.global.f64 	%fd64, [%rd111];
	fma.rn.f64 	%fd113, %fd63, %fd64, %fd62;
	add.s64 	%rd165, %rd165, 16;
	add.s64 	%rd163, %rd163, -16;
	add.s64 	%rd162, %rd162, 128;
	add.s64 	%rd161, %rd161, 128;
	setp.ne.s64 	%p6, %rd163, 0;
	@%p6 bra 	$L__BB1_4;
$L__BB1_5:
	setp.eq.s64 	%p7, %rd12, 0;
	@%p7 bra 	$L__BB1_14;
	and.b64  	%rd25, %rd11, 7;
	setp.lt.u64 	%p8, %rd12, 8;
	@%p8 bra 	$L__BB1_8;
	shl.b64 	%rd112, %rd165, 3;
	add.s64 	%rd113, %rd3, %rd112;
	ld.global.f64 	%fd66, [%rd113];
	add.s64 	%rd114, %rd2, %rd112;
	ld.global.u64 	%rd115, [%rd114];
	shl.b64 	%rd116, %rd115, 3;
	add.s64 	%rd117, %rd1, %rd116;
	ld.global.f64 	%fd67, [%rd117];
	fma.rn.f64 	%fd68, %fd66, %fd67, %fd113;
	ld.global.f64 	%fd69, [%rd113+8];
	ld.global.u64 	%rd118, [%rd114+8];
	shl.b64 	%rd119, %rd118, 3;
	add.s64 	%rd120, %rd1, %rd119;
	ld.global.f64 	%fd70, [%rd120];
	fma.rn.f64 	%fd71, %fd69, %fd70, %fd68;
	ld.global.f64 	%fd72, [%rd113+16];
	ld.global.u64 	%rd121, [%rd114+16];
	shl.b64 	%rd122, %rd121, 3;
	add.s64 	%rd123, %rd1, %rd122;
	ld.global.f64 	%fd73, [%rd123];
	fma.rn.f64 	%fd74, %fd72, %fd73, %fd71;
	ld.global.f64 	%fd75, [%rd113+24];
	ld.global.u64 	%rd124, [%rd114+24];
	shl.b64 	%rd125, %rd124, 3;
	add.s64 	%rd126, %rd1, %rd125;
	ld.global.f64 	%fd76, [%rd126];
	fma.rn.f64 	%fd77, %fd75, %fd76, %fd74;
	ld.global.f64 	%fd78, [%rd113+32];
	ld.global.u64 	%rd127, [%rd114+32];
	shl.b64 	%rd128, %rd127, 3;
	add.s64 	%rd129, %rd1, %rd128;
	ld.global.f64 	%fd79, [%rd129];
	fma.rn.f64 	%fd80, %fd78, %fd79, %fd77;
	ld.global.f64 	%fd81, [%rd113+40];
	ld.global.u64 	%rd130, [%rd114+40];
	shl.b64 	%rd131, %rd130, 3;
	add.s64 	%rd132, %rd1, %rd131;
	ld.global.f64 	%fd82, [%rd132];
	fma.rn.f64 	%fd83, %fd81, %fd82, %fd80;
	ld.global.f64 	%fd84, [%rd113+48];
	ld.global.u64 	%rd133, [%rd114+48];
	shl.b64 	%rd134, %rd133, 3;
	add.s64 	%rd135, %rd1, %rd134;
	ld.global.f64 	%fd85, [%rd135];
	fma.rn.f64 	%fd86, %fd84, %fd85, %fd83;
	ld.global.f64 	%fd87, [%rd113+56];
	ld.global.u64 	%rd136, [%rd114+56];
	shl.b64 	%rd137, %rd136, 3;
	add.s64 	%rd138, %rd1, %rd137;
	ld.global.f64 	%fd88, [%rd138];
	fma.rn.f64 	%fd113, %fd87, %fd88, %fd86;
	add.s64 	%rd165, %rd165, 8;
$L__BB1_8:
	setp.eq.s64 	%p9, %rd25, 0;
	@%p9 bra 	$L__BB1_14;
	and.b64  	%rd28, %rd11, 3;
	setp.lt.u64 	%p10, %rd25, 4;
	@%p10 bra 	$L__BB1_11;
	shl.b64 	%rd139, %rd165, 3;
	add.s64 	%rd140, %rd3, %rd139;
	ld.global.f64 	%fd90, [%rd140];
	add.s64 	%rd141, %rd2, %rd139;
	ld.global.u64 	%rd142, [%rd141];
	shl.b64 	%rd143, %rd142, 3;
	add.s64 	%rd144, %rd1, %rd143;
	ld.global.f64 	%fd91, [%rd144];
	fma.rn.f64 	%fd92, %fd90, %fd91, %fd113;
	ld.global.f64 	%fd93, [%rd140+8];
	ld.global.u64 	%rd145, [%rd141+8];
	shl.b64 	%rd146, %rd145, 3;
	add.s64 	%rd147, %rd1, %rd146;
	ld.global.f64 	%fd94, [%rd147];
	fma.rn.f64 	%fd95, %fd93, %fd94, %fd92;
	ld.global.f64 	%fd96, [%rd140+16];
	ld.global.u64 	%rd148, [%rd141+16];
	shl.b64 	%rd149, %rd148, 3;
	add.s64 	%rd150, %rd1, %rd149;
	ld.global.f64 	%fd97, [%rd150];
	fma.rn.f64 	%fd98, %fd96, %fd97, %fd95;
	ld.global.f64 	%fd99, [%rd140+24];
	ld.global.u64 	%rd151, [%rd141+24];
	shl.b64 	%rd152, %rd151, 3;
	add.s64 	%rd153, %rd1, %rd152;
	ld.global.f64 	%fd100, [%rd153];
	fma.rn.f64 	%fd113, %fd99, %fd100, %fd98;
	add.s64 	%rd165, %rd165, 4;
$L__BB1_11:
	setp.eq.s64 	%p11, %rd28, 0;
	@%p11 bra 	$L__BB1_14;
	shl.b64 	%rd154, %rd165, 3;
	add.s64 	%rd170, %rd2, %rd154;
	add.s64 	%rd169, %rd3, %rd154;
	neg.s64 	%rd168, %rd28;
$L__BB1_13:
	.pragma "nounroll";
	ld.global.f64 	%fd101, [%rd169];
	ld.global.u64 	%rd155, [%rd170];
	shl.b64 	%rd156, %rd155, 3;
	add.s64 	%rd157, %rd1, %rd156;
	ld.global.f64 	%fd102, [%rd157];
	fma.rn.f64 	%fd113, %fd101, %fd102, %fd113;
	add.s64 	%rd170, %rd170, 8;
	add.s64 	%rd169, %rd169, 8;
	add.s64 	%rd168, %rd168, 1;
	setp.ne.s64 	%p12, %rd168, 0;
	@%p12 bra 	$L__BB1_13;
$L__BB1_14:
	cvta.to.global.u64 	%rd158, %rd40;
	add.s64 	%rd160, %rd158, %rd48;
	ld.global.f64 	%fd103, [%rd160];
	add.f64 	%fd104, %fd113, %fd103;
	st.global.f64 	[%rd160], %fd104;
$L__BB1_15:
	ret;

}
	// .globl	_Z10entire_rowPKmS0_PKdS2_PdmS0_
.visible .entry _Z10entire_rowPKmS0_PKdS2_PdmS0_(
	.param .u64 .ptr .align 1 _Z10entire_rowPKmS0_PKdS2_PdmS0__param_0,
	.param .u64 .ptr .align 1 _Z10entire_rowPKmS0_PKdS2_PdmS0__param_1,
	.param .u64 .ptr .align 1 _Z10entire_rowPKmS0_PKdS2_PdmS0__param_2,
	.param .u64 .ptr .align 1 _Z10entire_rowPKmS0_PKdS2_PdmS0__param_3,
	.param .u64 .ptr .align 1 _Z10entire_rowPKmS0_PKdS2_PdmS0__param_4,
	.param .u64 _Z10entire_rowPKmS0_PKdS2_PdmS0__param_5,
	.param .u64 .ptr .align 1 _Z10entire_rowPKmS0_PKdS2_PdmS0__param_6
)
{
	.reg .pred 	%p<7>;
	.reg .b32 	%r<5>;
	.reg .b64 	%rd<67>;
	.reg .b64 	%fd<23>;

	ld.param.u64 	%rd30, [_Z10entire_rowPKmS0_PKdS2_PdmS0__param_1];
	ld.param.u64 	%rd31, [_Z10entire_rowPKmS0_PKdS2_PdmS0__param_2];
	ld.param.u64 	%rd32, [_Z10entire_rowPKmS0_PKdS2_PdmS0__param_3];
	ld.param.u64 	%rd28, [_Z10entire_rowPKmS0_PKdS2_PdmS0__param_4];
	ld.param.u64 	%rd33, [_Z10entire_rowPKmS0_PKdS2_PdmS0__param_5];
	ld.param.u64 	%rd29, [_Z10entire_rowPKmS0_PKdS2_PdmS0__param_6];
	cvta.to.global.u64 	%rd1, %rd32;
	cvta.to.global.u64 	%rd2, %rd30;
	cvta.to.global.u64 	%rd3, %rd31;
	mov.u32 	%r1, %ntid.x;
	mov.u32 	%r2, %ctaid.x;
	mov.u32 	%r3, %tid.x;
	mad.lo.s32 	%r4, %r1, %r2, %r3;
	cvt.u64.u32 	%rd4, %r4;
	setp.le.u64 	%p1, %rd33, %rd4;
	@%p1 bra 	$L__BB2_8;
	cvta.to.global.u64 	%rd34, %rd29;
	shl.b64 	%rd35, %rd4, 3;
	add.s64 	%rd36, %rd34, %rd35;
	ld.global.u64 	%rd5, [%rd36];
	ld.global.u64 	%rd6, [%rd36+8];
	setp.ge.u64 	%p2, %rd5, %rd6;
	@%p2 bra 	$L__BB2_8;
	cvta.to.global.u64 	%rd37, %rd28;
	add.s64 	%rd7, %rd37, %rd35;
	ld.global.f64 	%fd21, [%rd7];
	sub.s64 	%rd39, %rd6, %rd5;
	and.b64  	%rd59, %rd39, 3;
	setp.eq.s64 	%p3, %rd59, 0;
	mov.u64 	%rd63, %rd5;
	@%p3 bra 	$L__BB2_5;
	shl.b64 	%rd40, %rd5, 3;
	add.s64 	%rd61, %rd2, %rd40;
	add.s64 	%rd60, %rd3, %rd40;
	mov.u64 	%rd63, %rd5;
$L__BB2_4:
	.pragma "nounroll";
	ld.global.f64 	%fd7, [%rd60];
	ld.global.u64 	%rd41, [%rd61];
	shl.b64 	%rd42, %rd41, 3;
	add.s64 	%rd43, %rd1, %rd42;
	ld.global.f64 	%fd8, [%rd43];
	fma.rn.f64 	%fd21, %fd7, %fd8, %fd21;
	st.global.f64 	[%rd7], %fd21;
	add.s64 	%rd63, %rd63, 1;
	add.s64 	%rd61, %rd61, 8;
	add.s64 	%rd60, %rd60, 8;
	add.s64 	%rd59, %rd59, -1;
	setp.ne.s64 	%p4, %rd59, 0;
	@%p4 bra 	$L__BB2_4;
$L__BB2_5:
	sub.s64 	%rd44, %rd5, %rd6;
	setp.gt.u64 	%p5, %rd44, -4;
	@%p5 bra 	$L__BB2_8;
	shl.b64 	%rd45, %rd63, 3;
	add.s64 	%rd46, %rd45, 16;
	add.s64 	%rd65, %rd3, %rd46;
	add.s64 	%rd64, %rd2, %rd46;
$L__BB2_7:
	ld.global.f64 	%fd9, [%rd65+-16];
	ld.global.u64 	%rd47, [%rd64+-16];
	shl.b64 	%rd48, %rd47, 3;
	add.s64 	%rd49, %rd1, %rd48;
	ld.global.f64 	%fd10, [%rd49];
	fma.rn.f64 	%fd11, %fd9, %fd10, %fd21;
	st.global.f64 	[%rd7], %fd11;
	ld.global.f64 	%fd12, [%rd65+-8];
	ld.global.u64 	%rd50, [%rd64+-8];
	shl.b64 	%rd51, %rd50, 3;
	add.s64 	%rd52, %rd1, %rd51;
	ld.global.f64 	%fd13, [%rd52];
	fma.rn.f64 	%fd14, %fd12, %fd13, %fd11;
	st.global.f64 	[%rd7], %fd14;
	ld.global.f64 	%fd15, [%rd65];
	ld.global.u64 	%rd53, [%rd64];
	shl.b64 	%rd54, %rd53, 3;
	add.s64 	%rd55, %rd1, %rd54;
	ld.global.f64 	%fd16, [%rd55];
	fma.rn.f64 	%fd17, %fd15, %fd16, %fd14;
	st.global.f64 	[%rd7], %fd17;
	ld.global.f64 	%fd18, [%rd65+8];
	ld.global.u64 	%rd56, [%rd64+8];
	shl.b64 	%rd57, %rd56, 3;
	add.s64 	%rd58, %rd1, %rd57;
	ld.global.f64 	%fd19, [%rd58];
	fma.rn.f64 	%fd21, %fd18, %fd19, %fd17;
	st.global.f64 	[%rd7], %fd21;
	add.s64 	%rd63, %rd63, 4;
	add.s64 	%rd65, %rd65, 32;
	add.s64 	%rd64, %rd64, 32;
	setp.lt.u64 	%p6, %rd63, %rd6;
	@%p6 bra 	$L__BB2_7;
$L__BB2_8:
	ret;

}
	// .globl	_Z20test_coo_spmv_kernelPKmS0_PKdS2_Pdm
.visible .entry _Z20test_coo_spmv_kernelPKmS0_PKdS2_Pdm(
	.param .u64 .ptr .align 1 _Z20test_coo_spmv_kernelPKmS0_PKdS2_Pdm_param_0,
	.param .u64 .ptr .align 1 _Z20test_coo_spmv_kernelPKmS0_PKdS2_Pdm_param_1,
	.param .u64 .ptr .align 1 _Z20test_coo_spmv_kernelPKmS0_PKdS2_Pdm_param_2,
	.param .u64 .ptr .align 1 _Z20test_coo_spmv_kernelPKmS0_PKdS2_Pdm_param_3,
	.param .u64 .ptr .align 1 _Z20test_coo_spmv_kernelPKmS0_PKdS2_Pdm_param_4,
	.param .u64 _Z20test_coo_spmv_kernelPKmS0_PKdS2_Pdm_param_5
)
{
	.reg .pred 	%p<2>;
	.reg .b32 	%r<5>;
	.reg .b64 	%rd<23>;
	.reg .b64 	%fd<5>;

	ld.param.u64 	%rd2, [_Z20test_coo_spmv_kernelPKmS0_PKdS2_Pdm_param_0];
	ld.param.u64 	%rd3, [_Z20test_coo_spmv_kernelPKmS0_PKdS2_Pdm_param_1];
	ld.param.u64 	%rd4, [_Z20test_coo_spmv_kernelPKmS0_PKdS2_Pdm_param_2];
	ld.param.u64 	%rd5, [_Z20test_coo_spmv_kernelPKmS0_PKdS2_Pdm_param_3];
	ld.param.u64 	%rd6, [_Z20test_coo_spmv_kernelPKmS0_PKdS2_Pdm_param_4];
	ld.param.u64 	%rd7, [_Z20test_coo_spmv_kernelPKmS0_PKdS2_Pdm_param_5];
	mov.u32 	%r1, %ntid.x;
	mov.u32 	%r2, %ctaid.x;
	mov.u32 	%r3, %tid.x;
	mad.lo.s32 	%r4, %r1, %r2, %r3;
	cvt.u64.u32 	%rd1, %r4;
	setp.le.u64 	%p1, %rd7, %rd1;
	@%p1 bra 	$L__BB3_2;
	cvta.to.global.u64 	%rd8, %rd2;
	cvta.to.global.u64 	%rd9, %rd3;
	cvta.to.global.u64 	%rd10, %rd4;
	cvta.to.global.u64 	%rd11, %rd5;
	cvta.to.global.u64 	%rd12, %rd6;
	shl.b64 	%rd13, %rd1, 3;
	add.s64 	%rd14, %rd8, %rd13;
	ld.global.u64 	%rd15, [%rd14];
	add.s64 	%rd16, %rd9, %rd13;
	ld.global.u64 	%rd17, [%rd16];
	add.s64 	%rd18, %rd10, %rd13;
	ld.global.f64 	%fd1, [%rd18];
	shl.b64 	%rd19, %rd15, 3;
	add.s64 	%rd20, %rd12, %rd19;
	shl.b64 	%rd21, %rd17, 3;
	add.s64 	%rd22, %rd11, %rd21;
	ld.global.f64 	%fd2, [%rd22];
	mul.f64 	%fd3, %fd1, %fd2;
	atom.global.add.f64 	%fd4, [%rd20], %fd3;
$L__BB3_2:
	ret;

}


// ===== COMPILED SASS (sm_100) =====

	.target	sm_100

	.elftype	@"ET_EXEC"


//--------------------- .note.nv.tkinfo           --------------------------
	.section	.note.nv.tkinfo,"",@"SHT_NOTE"
	.sectionflags	@"SHF_NOTE_NV_TKINFO"
	.tkinfo
        /*0018*/ 	.word	0x00000002
        /*0030*/ 	.string	""
        /*0030*/ 	.string	"ptxas"
        /*0030*/ 	.string	"Cuda compilation tools, release 13.0, V13.0.88"
        /*0030*/ 	.string	"Build cuda_13.0.r13.0/compiler.36424714_0"
        /*0030*/ 	.string	"-arch sm_100 -m 64 "



//--------------------- .note.nv.cuinfo           --------------------------
	.section	.note.nv.cuinfo,"",@"SHT_NOTE"
	.sectionflags	@"SHF_NOTE_NV_CUINFO"
        /*0018*/ 	.short	0x0002
        /*001a*/ 	.short	0x0064
        /*001c*/ 	.short	0x0082
	.zero		2


//--------------------- .nv.info                  --------------------------
	.section	.nv.info,"",@"SHT_CUDA_INFO"
	.align	4


	//----- nvinfo : EIATTR_REGCOUNT
	.align		4
        /*0000*/ 	.byte	0x04, 0x2f
        /*0002*/ 	.short	(.L_1 - .L_0)
	.align		4
.L_0:
        /*0004*/ 	.word	index@(_Z15row_with_stridePKmS0_PKdS2_PdmS0_)
        /*0008*/ 	.word	0x00000020


	//----- nvinfo : EIATTR_FRAME_SIZE
	.align		4
.L_1:
        /*000c*/ 	.byte	0x04, 0x11
        /*000e*/ 	.short	(.L_3 - .L_2)
	.align		4
.L_2:
        /*0010*/ 	.word	index@(_Z15row_with_stridePKmS0_PKdS2_PdmS0_)
        /*0014*/ 	.word	0x00000000


	//----- nvinfo : EIATTR_REGCOUNT
	.align		4
.L_3:
        /*0018*/ 	.byte	0x04, 0x2f
        /*001a*/ 	.short	(.L_5 - .L_4)
	.align		4
.L_4:
        /*001c*/ 	.word	index@(_Z19row_with_sequentialPKmS0_PKdS2_PdmS0_)
        /*0020*/ 	.word	0x00000020


	//----- nvinfo : EIATTR_FRAME_SIZE
	.align		4
.L_5:
        /*0024*/ 	.byte	0x04, 0x11
        /*0026*/ 	.short	(.L_7 - .L_6)
	.align		4
.L_6:
        /*0028*/ 	.word	index@(_Z19row_with_sequentialPKmS0_PKdS2_PdmS0_)
        /*002c*/ 	.word	0x00000000


	//----- nvinfo : EIATTR_REGCOUNT
	.align		4
.L_7:
        /*0030*/ 	.byte	0x04, 0x2f
        /*0032*/ 	.short	(.L_9 - .L_8)
	.align		4
.L_8:
        /*0034*/ 	.word	index@(_Z10entire_rowPKmS0_PKdS2_PdmS0_)
        /*0038*/ 	.word	0x00000018


	//----- nvinfo : EIATTR_FRAME_SIZE
	.align		4
.L_9:
        /*003c*/ 	.byte	0x04, 0x11
        /*003e*/ 	.short	(.L_11 - .L_10)
	.align		4
.L_10:
        /*0040*/ 	.word	index@(_Z10entire_rowPKmS0_PKdS2_PdmS0_)
        /*0044*/ 	.word	0x00000000


	//----- nvinfo : EIATTR_REGCOUNT
	.align		4
.L_11:
        /*0048*/ 	.byte	0x04, 0x2f
        /*004a*/ 	.short	(.L_13 - .L_12)
	.align		4
.L_12:
        /*004c*/ 	.word	index@(_Z20test_coo_spmv_kernelPKmS0_PKdS2_Pdm)
        /*0050*/ 	.word	0x00000010


	//----- nvinfo : EIATTR_FRAME_SIZE
	.align		4
.L_13:
        /*0054*/ 	.byte	0x04, 0x11
        /*0056*/ 	.short	(.L_15 - .L_14)
	.align		4
.L_14:
        /*0058*/ 	.word	index@(_Z20test_coo_spmv_kernelPKmS0_PKdS2_Pdm)
        /*005c*/ 	.word	0x00000000


	//----- nvinfo : EIATTR_MIN_STACK_SIZE
	.align		4
.L_15:
        /*0060*/ 	.byte	0x04, 0x12
        /*0062*/ 	.short	(.L_17 - .L_16)
	.align		4
.L_16:
        /*0064*/ 	.word	index@(_Z20test_coo_spmv_kernelPKmS0_PKdS2_Pdm)
        /*0068*/ 	.word	0x00000000


	//----- nvinfo : EIATTR_MIN_STACK_SIZE
	.align		4
.L_17:
        /*006c*/ 	.byte	0x04, 0x12
        /*006e*/ 	.short	(.L_19 - .L_18)
	.align		4
.L_18:
        /*0070*/ 	.word	index@(_Z10entire_rowPKmS0_PKdS2_PdmS0_)
        /*0074*/ 	.word	0x00000000


	//----- nvinfo : EIATTR_MIN_STACK_SIZE
	.align		4
.L_19:
        /*0078*/ 	.byte	0x04, 0x12
        /*007a*/ 	.short	(.L_21 - .L_20)
	.align		4
.L_20:
        /*007c*/ 	.word	index@(_Z19row_with_sequentialPKmS0_PKdS2_PdmS0_)
        /*0080*/ 	.word	0x00000000


	//----- nvinfo : EIATTR_MIN_STACK_SIZE
	.align		4
.L_21:
        /*0084*/ 	.byte	0x04, 0x12
        /*0086*/ 	.short	(.L_23 - .L_22)
	.align		4
.L_22:
        /*0088*/ 	.word	index@(_Z15row_with_stridePKmS0_PKdS2_PdmS0_)
        /*008c*/ 	.word	0x00000000
.L_23:


//--------------------- .nv.compat                --------------------------
	.section	.nv.compat,"",@"SHT_CUDA_COMPAT_INFO"
	.align	4
        /*0000*/ 	.byte	0x02, 0x09, 0x00, 0x00, 0x02, 0x02, 0x01, 0x00, 0x02, 0x05, 0x05, 0x00, 0x03, 0x07, 0x01, 0x01
        /*0010*/ 	.byte	0x02, 0x03, 0x00, 0x00, 0x02, 0x06, 0x01, 0x00, 0x04, 0x0b, 0x08, 0x00, 0x01, 0x00, 0x00, 0x00
        /*0020*/ 	.byte	0x00, 0x00, 0x00, 0x00


//--------------------- .nv.info._Z20test_coo_spmv_kernelPKmS0_PKdS2_Pdm --------------------------
	.section	.nv.info._Z20test_coo_spmv_kernelPKmS0_PKdS2_Pdm,"",@"SHT_CUDA_INFO"
	.sectionflags	@""
	.align	4


	//----- nvinfo : EIATTR_CUDA_API_VERSION
	.align		4
        /*0000*/ 	.byte	0x04, 0x37
        /*0002*/ 	.short	(.L_25 - .L_24)
.L_24:
        /*0004*/ 	.word	0x00000082


	//----- nvinfo : EIATTR_KPARAM_INFO
	.align		4
.L_25:
        /*0008*/ 	.byte	0x04, 0x17
        /*000a*/ 	.short	(.L_27 - .L_26)
.L_26:
        /*000c*/ 	.word	0x00000000
        /*0010*/ 	.short	0x0005
        /*0012*/ 	.short	0x0028
        /*0014*/ 	.byte	0x00, 0xf0, 0x21, 0x00


	//----- nvinfo : EIATTR_KPARAM_INFO
	.align		4
.L_27:
        /*0018*/ 	.byte	0x04, 0x17
        /*001a*/ 	.short	(.L_29 - .L_28)
.L_28:
        /*001c*/ 	.word	0x00000000
        /*0020*/ 	.short	0x0004
        /*0022*/ 	.short	0x0020
        /*0024*/ 	.byte	0x00, 0xf5, 0x21, 0x00


	//----- nvinfo : EIATTR_KPARAM_INFO
	.align		4
.L_29:
        /*0028*/ 	.byte	0x04, 0x17
        /*002a*/ 	.short	(.L_31 - .L_30)
.L_30:
        /*002c*/ 	.word	0x00000000
        /*0030*/ 	.short	0x0003
        /*0032*/ 	.short	0x0018
        /*0034*/ 	.byte	0x00, 0xf5, 0x21, 0x00


	//----- nvinfo : EIATTR_KPARAM_INFO
	.align		4
.L_31:
        /*0038*/ 	.byte	0x04, 0x17
        /*003a*/ 	.short	(.L_33 - .L_32)
.L_32:
        /*003c*/ 	.word	0x00000000
        /*0040*/ 	.short	0x0002
        /*0042*/ 	.short	0x0010
        /*0044*/ 	.byte	0x00, 0xf5, 0x21, 0x00


	//----- nvinfo : EIATTR_KPARAM_INFO
	.align		4
.L_33:
        /*0048*/ 	.byte	0x04, 0x17
        /*004a*/ 	.short	(.L_35 - .L_34)
.L_34:
        /*004c*/ 	.word	0x00000000
        /*0050*/ 	.short	0x0001
        /*0052*/ 	.short	0x0008
        /*0054*/ 	.byte	0x00, 0xf5, 0x21, 0x00


	//----- nvinfo : EIATTR_KPARAM_INFO
	.align		4
.L_35:
        /*0058*/ 	.byte	0x04, 0x17
        /*005a*/ 	.short	(.L_37 - .L_36)
.L_36:
        /*005c*/ 	.word	0x00000000
        /*0060*/ 	.short	0x0000
        /*0062*/ 	.short	0x0000
        /*0064*/ 	.byte	0x00, 0xf5, 0x21, 0x00


	//----- nvinfo : EIATTR_SPARSE_MMA_MASK
	.align		4
.L_37:
        /*0068*/ 	.byte	0x03, 0x50
        /*006a*/ 	.short	0x0000


	//----- nvinfo : EIATTR_MAXREG_COUNT
	.align		4
        /*006c*/ 	.byte	0x03, 0x1b
        /*006e*/ 	.short	0x00ff


	//----- nvinfo : EIATTR_MERCURY_ISA_VERSION
	.align		4
        /*0070*/ 	.byte	0x03, 0x5f
        /*0072*/ 	.short	0x0101


	//----- nvinfo : EIATTR_VRC_CTA_INIT_COUNT
	.align		4
        /*0074*/ 	.byte	0x02, 0x4a
	.zero		1
	.zero		1


	//----- nvinfo : EIATTR_EXIT_INSTR_OFFSETS
	.align		4
        /*0078*/ 	.byte	0x04, 0x1c
        /*007a*/ 	.short	(.L_39 - .L_38)


	//   ....[0]....
.L_38:
        /*007c*/ 	.word	0x00000080


	//   ....[1]....
        /*0080*/ 	.word	0x000001f0


	//----- nvinfo : EIATTR_CBANK_PARAM_SIZE
	.align		4
.L_39:
        /*0084*/ 	.byte	0x03, 0x19
        /*0086*/ 	.short	0x0030


	//----- nvinfo : EIATTR_PARAM_CBANK
	.align		4
        /*0088*/ 	.byte	0x04, 0x0a
        /*008a*/ 	.short	(.L_41 - .L_40)
	.align		4
.L_40:
        /*008c*/ 	.word	index@(.nv.constant0._Z20test_coo_spmv_kernelPKmS0_PKdS2_Pdm)
        /*0090*/ 	.short	0x0380
        /*0092*/ 	.short	0x0030


	//----- nvinfo : EIATTR_SW_WAR
	.align		4
.L_41:
        /*0094*/ 	.byte	0x04, 0x36
        /*0096*/ 	.short	(.L_43 - .L_42)
.L_42:
        /*0098*/ 	.word	0x00000008
.L_43:


//--------------------- .nv.info._Z10entire_rowPKmS0_PKdS2_PdmS0_ --------------------------
	.section	.nv.info._Z10entire_rowPKmS0_PKdS2_PdmS0_,"",@"SHT_CUDA_INFO"
	.sectionflags	@""
	.align	4


	//----- nvinfo : EIATTR_CUDA_API_VERSION
	.align		4
        /*0000*/ 	.byte	0x04, 0x37
        /*0002*/ 	.short	(.L_45 - .L_44)
.L_44:
        /*0004*/ 	.word	0x00000082


	//----- nvinfo : EIATTR_KPARAM_INFO
	.align		4
.L_45:
        /*0008*/ 	.byte	0x04, 0x17
        /*000a*/ 	.short	(.L_47 - .L_46)
.L_46:
        /*000c*/ 	.word	0x00000000
        /*0010*/ 	.short	0x0006
        /*0012*/ 	.short	0x0030
        /*0014*/ 	.byte	0x00, 0xf5, 0x21, 0x00


	//----- nvinfo : EIATTR_KPARAM_INFO
	.align		4
.L_47:
        /*0018*/ 	.byte	0x04, 0x17
        /*001a*/ 	.short	(.L_49 - .L_48)
.L_48:
        /*001c*/ 	.word	0x00000000
        /*0020*/ 	.short	0x0005
        /*0022*/ 	.short	0x0028
        /*0024*/ 	.byte	0x00, 0xf0, 0x21, 0x00


	//----- nvinfo : EIATTR_KPARAM_INFO
	.align		4
.L_49:
        /*0028*/ 	.byte	0x04, 0x17
        /*002a*/ 	.short	(.L_51 - .L_50)
.L_50:
        /*002c*/ 	.word	0x00000000
        /*0030*/ 	.short	0x0004
        /*0032*/ 	.short	0x0020
        /*0034*/ 	.byte	0x00, 0xf5, 0x21, 0x00


	//----- nvinfo : EIATTR_KPARAM_INFO
	.align		4
.L_51:
        /*0038*/ 	.byte	0x04, 0x17
        /*003a*/ 	.short	(.L_53 - .L_52)
.L_52:
        /*003c*/ 	.word	0x00000000
        /*0040*/ 	.short	0x0003
        /*0042*/ 	.short	0x0018
        /*0044*/ 	.byte	0x00, 0xf5, 0x21, 0x00


	//----- nvinfo : EIATTR_KPARAM_INFO
	.align		4
.L_53:
        /*0048*/ 	.byte	0x04, 0x17
        /*004a*/ 	.short	(.L_55 - .L_54)
.L_54:
        /*004c*/ 	.word	0x00000000
        /*0050*/ 	.short	0x0002
        /*0052*/ 	.short	0x0010
        /*0054*/ 	.byte	0x00, 0xf5, 0x21, 0x00


	//----- nvinfo : EIATTR_KPARAM_INFO
	.align		4
.L_55:
        /*0058*/ 	.byte	0x04, 0x17
        /*005a*/ 	.short	(.L_57 - .L_56)
.L_56:
        /*005c*/ 	.word	0x00000000
        /*0060*/ 	.short	0x0001
        /*0062*/ 	.short	0x0008
        /*0064*/ 	.byte	0x00, 0xf5, 0x21, 0x00


	//----- nvinfo : EIATTR_KPARAM_INFO
	.align		4
.L_57:
        /*0068*/ 	.byte	0x04, 0x17
        /*006a*/ 	.short	(.L_59 - .L_58)
.L_58:
        /*006c*/ 	.word	0x00000000
        /*0070*/ 	.short	0x0000
        /*0072*/ 	.short	0x0000
        /*0074*/ 	.byte	0x00, 0xf5, 0x21, 0x00


	//----- nvinfo : EIATTR_SPARSE_MMA_MASK
	.align		4
.L_59:
        /*0078*/ 	.byte	0x03, 0x50
        /*007a*/ 	.short	0x0000


	//----- nvinfo : EIATTR_MAXREG_COUNT
	.align		4
        /*007c*/ 	.byte	0x03, 0x1b
        /*007e*/ 	.short	0x00ff


	//----- nvinfo : EIATTR_MERCURY_ISA_VERSION
	.align		4
        /*0080*/ 	.byte	0x03, 0x5f
        /*0082*/ 	.short	0x0101


	//----- nvinfo : EIATTR_VRC_CTA_INIT_COUNT
	.align		4
        /*0084*/ 	.byte	0x02, 0x4a
	.zero		1
	.zero		1


	//----- nvinfo : EIATTR_EXIT_INSTR_OFFSETS
	.align		4
        /*0088*/ 	.byte	0x04, 0x1c
        /*008a*/ 	.short	(.L_61 - .L_60)


	//   ....[0]....
.L_60:
        /*008c*/ 	.word	0x00000080


	//   ....[1]....
        /*0090*/ 	.word	0x00000130


	//   ....[2]....
        /*0094*/ 	.word	0x00000440


	//   ....[3]....
        /*0098*/ 	.word	0x00000730


	//----- nvinfo : EIATTR_CRS_STACK_SIZE
	.align		4
.L_61:
        /*009c*/ 	.byte	0x04, 0x1e
        /*009e*/ 	.short	(.L_63 - .L_62)
.L_62:
        /*00a0*/ 	.word	0x00000000


	//----- nvinfo : EIATTR_CBANK_PARAM_SIZE
	.align		4
.L_63:
        /*00a4*/ 	.byte	0x03, 0x19
        /*00a6*/ 	.short	0x0038


	//----- nvinfo : EIATTR_PARAM_CBANK
	.align		4
        /*00a8*/ 	.byte	0x04, 0x0a
        /*00aa*/ 	.short	(.L_65 - .L_64)
	.align		4
.L_64:
        /*00ac*/ 	.word	index@(.nv.constant0._Z10entire_rowPKmS0_PKdS2_PdmS0_)
        /*00b0*/ 	.short	0x0380
        /*00b2*/ 	.short	0x0038


	//----- nvinfo : EIATTR_SW_WAR
	.align		4
.L_65:
        /*00b4*/ 	.byte	0x04, 0x36
        /*00b6*/ 	.short	(.L_67 - .L_66)
.L_66:
        /*00b8*/ 	.word	0x00000008
.L_67:


//--------------------- .nv.info._Z19row_with_sequentialPKmS0_PKdS2_PdmS0_ --------------------------
	.section	.nv.info._Z19row_with_sequentialPKmS0_PKdS2_PdmS0_,"",@"SHT_CUDA_INFO"
	.sectionflags	@""
	.align	4


	//----- nvinfo : EIATTR_CUDA_API_VERSION
	.align		4
        /*0000*/ 	.byte	0x04, 0x37
        /*0002*/ 	.short	(.L_69 - .L_68)
.L_68:
        /*0004*/ 	.word	0x00000082


	//----- nvinfo : EIATTR_KPARAM_INFO
	.align		4
.L_69:
        /*0008*/ 	.byte	0x04, 0x17
        /*000a*/ 	.short	(.L_71 - .L_70)
.L_70:
        /*000c*/ 	.word	0x00000000
        /*0010*/ 	.short	0x0006
        /*0012*/ 	.short	0x0030
        /*0014*/ 	.byte	0x00, 0xf5, 0x21, 0x00


	//----- nvinfo : EIATTR_KPARAM_INFO
	.align		4
.L_71:
        /*0018*/ 	.byte	0x04, 0x17
        /*001a*/ 	.short	(.L_73 - .L_72)
.L_72:
        /*001c*/ 	.word	0x00000000
        /*0020*/ 	.short	0x0005
        /*0022*/ 	.short	0x0028
        /*0024*/ 	.byte	0x00, 0xf0, 0x21, 0x00


	//----- nvinfo : EIATTR_KPARAM_INFO
	.align		4
.L_73:
        /*0028*/ 	.byte	0x04, 0x17
        /*002a*/ 	.short	(.L_75 - .L_74)
.L_74:
        /*002c*/ 	.word	0x00000000
        /*0030*/ 	.short	0x0004
        /*0032*/ 	.short	0x0020
        /*0034*/ 	.byte	0x00, 0xf5, 0x21, 0x00


	//----- nvinfo : EIATTR_KPARAM_INFO
	.align		4
.L_75:
        /*0038*/ 	.byte	0x04, 0x17
        /*003a*/ 	.short	(.L_77 - .L_76)
.L_76:
        /*003c*/ 	.word	0x00000000
        /*0040*/ 	.short	0x0003
        /*0042*/ 	.short	0x0018
        /*0044*/ 	.byte	0x00, 0xf5, 0x21, 0x00


	//----- nvinfo : EIATTR_KPARAM_INFO
	.align		4
.L_77:
        /*0048*/ 	.byte	0x04, 0x17
        /*004a*/ 	.short	(.L_79 - .L_78)
.L_78:
        /*004c*/ 	.word	0x00000000
        /*0050*/ 	.short	0x0002
        /*0052*/ 	.short	0x0010
        /*0054*/ 	.byte	0x00, 0xf5, 0x21, 0x00


	//----- nvinfo : EIATTR_KPARAM_INFO
	.align		4
.L_79:
        /*0058*/ 	.byte	0x04, 0x17
        /*005a*/ 	.short	(.L_81 - .L_80)
.L_80:
        /*005c*/ 	.word	0x00000000
        /*0060*/ 	.short	0x0001
        /*0062*/ 	.short	0x0008
        /*0064*/ 	.byte	0x00, 0xf5, 0x21, 0x00


	//----- nvinfo : EIATTR_KPARAM_INFO
	.align		4
.L_81:
        /*0068*/ 	.byte	0x04, 0x17
        /*006a*/ 	.short	(.L_83 - .L_82)
.L_82:
        /*006c*/ 	.word	0x00000000
        /*0070*/ 	.short	0x0000
        /*0072*/ 	.short	0x0000
        /*0074*/ 	.byte	0x00, 0xf5, 0x21, 0x00


	//----- nvinfo : EIATTR_SPARSE_MMA_MASK
	.align		4
.L_83:
        /*0078*/ 	.byte	0x03, 0x50
        /*007a*/ 	.short	0x0000


	//----- nvinfo : EIATTR_MAXREG_COUNT
	.align		4
        /*007c*/ 	.byte	0x03, 0x1b
        /*007e*/ 	.short	0x00ff


	//----- nvinfo : EIATTR_MERCURY_ISA_VERSION
	.align		4
        /*0080*/ 	.byte	0x03, 0x5f
        /*0082*/ 	.short	0x0101


	//----- nvinfo : EIATTR_VRC_CTA_INIT_COUNT
	.align		4
        /*0084*/ 	.byte	0x02, 0x4a
	.zero		1
	.zero		1


	//----- nvinfo : EIATTR_EXIT_INSTR_OFFSETS
	.align		4
        /*0088*/ 	.byte	0x04, 0x1c
        /*008a*/ 	.short	(.L_85 - .L_84)


	//   ....[0]....
.L_84:
        /*008c*/ 	.word	0x00000160


	//   ....[1]....
        /*0090*/ 	.word	0x000014e0


	//----- nvinfo : EIATTR_CRS_STACK_SIZE
	.align		4
.L_85:
        /*0094*/ 	.byte	0x04, 0x1e
        /*0096*/ 	.short	(.L_87 - .L_86)
.L_86:
        /*0098*/ 	.word	0x00000000


	//----- nvinfo : EIATTR_CBANK_PARAM_SIZE
	.align		4
.L_87:
        /*009c*/ 	.byte	0x03, 0x19
        /*009e*/ 	.short	0x0038


	//----- nvinfo : EIATTR_PARAM_CBANK
	.align		4
        /*00a0*/ 	.byte	0x04, 0x0a
        /*00a2*/ 	.short	(.L_89 - .L_88)
	.align		4
.L_88:
        /*00a4*/ 	.word	index@(.nv.constant0._Z19row_with_sequentialPKmS0_PKdS2_PdmS0_)
        /*00a8*/ 	.short	0x0380
        /*00aa*/ 	.short	0x0038


	//----- nvinfo : EIATTR_SW_WAR
	.align		4
.L_89:
        /*00ac*/ 	.byte	0x04, 0x36
        /*00ae*/ 	.short	(.L_91 - .L_90)
.L_90:
        /*00b0*/ 	.word	0x00000008
.L_91:


//--------------------- .nv.info._Z15row_with_stridePKmS0_PKdS2_PdmS0_ --------------------------
	.section	.nv.info._Z15row_with_stridePKmS0_PKdS2_PdmS0_,"",@"SHT_CUDA_INFO"
	.sectionflags	@""
	.align	4


	//----- nvinfo : EIATTR_CUDA_API_VERSION
	.align		4
        /*0000*/ 	.byte	0x04, 0x37
        /*0002*/ 	.short	(.L_93 - .L_92)
.L_92:
        /*0004*/ 	.word	0x00000082


	//----- nvinfo : EIATTR_KPARAM_INFO
	.align		4
.L_93:
        /*0008*/ 	.byte	0x04, 0x17
        /*000a*/ 	.short	(.L_95 - .L_94)
.L_94:
        /*000c*/ 	.word	0x00000000
        /*0010*/ 	.short	0x0006
        /*0012*/ 	.short	0x0030
        /*0014*/ 	.byte	0x00, 0xf5, 0x21, 0x00


	//----- nvinfo : EIATTR_KPARAM_INFO
	.align		4
.L_95:
        /*0018*/ 	.byte	0x04, 0x17
        /*001a*/ 	.short	(.L_97 - .L_96)
.L_96:
        /*001c*/ 	.word	0x00000000
        /*0020*/ 	.short	0x0005
        /*0022*/ 	.short	0x0028
        /*0024*/ 	.byte	0x00, 0xf0, 0x21, 0x00


	//----- nvinfo : EIATTR_KPARAM_INFO
	.align		4
.L_97:
        /*0028*/ 	.byte	0x04, 0x17
        /*002a*/ 	.short	(.L_99 - .L_98)
.L_98:
        /*002c*/ 	.word	0x00000000
        /*0030*/ 	.short	0x0004
        /*0032*/ 	.short	0x0020
        /*0034*/ 	.byte	0x00, 0xf5, 0x21, 0x00


	//----- nvinfo : EIATTR_KPARAM_INFO
	.align		4
.L_99:
        /*0038*/ 	.byte	0x04, 0x17
        /*003a*/ 	.short	(.L_101 - .L_100)
.L_100:
        /*003c*/ 	.word	0x00000000
        /*0040*/ 	.short	0x0003
        /*0042*/ 	.short	0x0018
        /*0044*/ 	.byte	0x00, 0xf5, 0x21, 0x00


	//----- nvinfo : EIATTR_KPARAM_INFO
	.align		4
.L_101:
        /*0048*/ 	.byte	0x04, 0x17
        /*004a*/ 	.short	(.L_103 - .L_102)
.L_102:
        /*004c*/ 	.word	0x00000000
        /*0050*/ 	.short	0x0002
        /*0052*/ 	.short	0x0010
        /*0054*/ 	.byte	0x00, 0xf5, 0x21, 0x00


	//----- nvinfo : EIATTR_KPARAM_INFO
	.align		4
.L_103:
        /*0058*/ 	.byte	0x04, 0x17
        /*005a*/ 	.short	(.L_105 - .L_104)
.L_104:
        /*005c*/ 	.word	0x00000000
        /*0060*/ 	.short	0x0001
        /*0062*/ 	.short	0x0008
        /*0064*/ 	.byte	0x00, 0xf5, 0x21, 0x00


	//----- nvinfo : EIATTR_KPARAM_INFO
	.align		4
.L_105:
        /*0068*/ 	.byte	0x04, 0x17
        /*006a*/ 	.short	(.L_107 - .L_106)
.L_106:
        /*006c*/ 	.word	0x00000000
        /*0070*/ 	.short	0x0000
        /*0072*/ 	.short	0x0000
        /*0074*/ 	.byte	0x00, 0xf5, 0x21, 0x00


	//----- nvinfo : EIATTR_SPARSE_MMA_MASK
	.align		4
.L_107:
        /*0078*/ 	.byte	0x03, 0x50
        /*007a*/ 	.short	0x0000


	//----- nvinfo : EIATTR_MAXREG_COUNT
	.align		4
        /*007c*/ 	.byte	0x03, 0x1b
        /*007e*/ 	.short	0x00ff


	//----- nvinfo : EIATTR_MERCURY_ISA_VERSION
	.align		4
        /*0080*/ 	.byte	0x03, 0x5f
        /*0082*/ 	.short	0x0101


	//----- nvinfo : EIATTR_VRC_CTA_INIT_COUNT
	.align		4
        /*0084*/ 	.byte	0x02, 0x4a
	.zero		1
	.zero		1


	//----- nvinfo : EIATTR_EXIT_INSTR_OFFSETS
	.align		4
        /*0088*/ 	.byte	0x04, 0x1c
        /*008a*/ 	.short	(.L_109 - .L_108)


	//   ....[0]....
.L_108:
        /*008c*/ 	.word	0x00000090


	//   ....[1]....
        /*0090*/ 	.word	0x00001390


	//----- nvinfo : EIATTR_CRS_STACK_SIZE
	.align		4
.L_109:
        /*0094*/ 	.byte	0x04, 0x1e
        /*0096*/ 	.short	(.L_111 - .L_110)
.L_110:
        /*0098*/ 	.word	0x00000000


	//----- nvinfo : EIATTR_CBANK_PARAM_SIZE
	.align		4
.L_111:
        /*009c*/ 	.byte	0x03, 0x19
        /*009e*/ 	.short	0x0038


	//----- nvinfo : EIATTR_PARAM_CBANK
	.align		4
        /*00a0*/ 	.byte	0x04, 0x0a
        /*00a2*/ 	.short	(.L_113 - .L_112)
	.align		4
.L_112:
        /*00a4*/ 	.word	index@(.nv.constant0._Z15row_with_stridePKmS0_PKdS2_PdmS0_)
        /*00a8*/ 	.short	0x0380
        /*00aa*/ 	.short	0x0038


	//----- nvinfo : EIATTR_SW_WAR
	.align		4
.L_113:
        /*00ac*/ 	.byte	0x04, 0x36
        /*00ae*/ 	.short	(.L_115 - .L_114)
.L_114:
        /*00b0*/ 	.word	0x00000008
.L_115:


//--------------------- .nv.callgraph             --------------------------
	.section	.nv.callgraph,"",@"SHT_CUDA_CALLGRAPH"
	.align	4
	.sectionentsize	8
	.align		4
        /*0000*/ 	.word	0x00000000
	.align		4
        /*0004*/ 	.word	0xffffffff
	.align		4
        /*0008*/ 	.word	0x00000000
	.align		4
        /*000c*/ 	.word	0xfffffffe
	.align		4
        /*0010*/ 	.word	0x00000000
	.align		4
        /*0014*/ 	.word	0xfffffffd
	.align		4
        /*0018*/ 	.word	0x00000000
	.align		4
        /*001c*/ 	.word	0xfffffffc


//--------------------- .text._Z20test_coo_spmv_kernelPKmS0_PKdS2_Pdm --------------------------
	.section	.text._Z20test_coo_spmv_kernelPKmS0_PKdS2_Pdm,"ax",@progbits
	.align	128
        .global         _Z20test_coo_spmv_kernelPKmS0_PKdS2_Pdm
        .type           _Z20test_coo_spmv_kernelPKmS0_PKdS2_Pdm,@function
        .size           _Z20test_coo_spmv_kernelPKmS0_PKdS2_Pdm,(.L_x_28 - _Z20test_coo_spmv_kernelPKmS0_PKdS2_Pdm)
        .other          _Z20test_coo_spmv_kernelPKmS0_PKdS2_Pdm,@"STO_CUDA_ENTRY STV_DEFAULT"
_Z20test_coo_spmv_kernelPKmS0_PKdS2_Pdm:
.text._Z20test_coo_spmv_kernelPKmS0_PKdS2_Pdm:
[----:B------:R-:W-:Y:S01]  /*0000*/  LDC R1, c[0x0][0x37c] ;  /* 0x0000df00ff017b82 */ /* 0x000fe20000000800 */
[----:B------:R-:W0:Y:S01]  /*0010*/  S2R R0, SR_CTAID.X ;  /* 0x0000000000007919 */ /* 0x000e220000002500 */
[----:B------:R-:W0:Y:S01]  /*0020*/  LDCU UR4, c[0x0][0x360] ;  /* 0x00006c00ff0477ac */ /* 0x000e220008000800 */
[----:B------:R-:W0:Y:S01]  /*0030*/  S2R R3, SR_TID.X ;  /* 0x0000000000037919 */ /* 0x000e220000002100 */
[----:B------:R-:W1:Y:S01]  /*0040*/  LDCU.64 UR6, c[0x0][0x3a8] ;  /* 0x00007500ff0677ac */ /* 0x000e620008000a00 */
[----:B0-----:R-:W-:-:S05]  /*0050*/  IMAD R0, R0, UR4, R3 ;  /* 0x0000000400007c24 */ /* 0x001fca000f8e0203 */
[----:B-1----:R-:W-:-:S04]  /*0060*/  ISETP.GE.U32.AND P0, PT, R0, UR6, PT ;  /* 0x0000000600007c0c */ /* 0x002fc8000bf06070 */
[----:B------:R-:W-:-:S13]  /*0070*/  ISETP.GE.U32.AND.EX P0, PT, RZ, UR7, PT, P0 ;  /* 0x00000007ff007c0c */ /* 0x000fda000bf06100 */
[----:B------:R-:W-:Y:S05]  /*0080*/  @P0 EXIT ;  /* 0x000000000000094d */ /* 0x000fea0003800000 */
[----:B------:R-:W0:Y:S01]  /*0090*/  LDCU.128 UR8, c[0x0][0x380] ;  /* 0x00007000ff0877ac */ /* 0x000e220008000c00 */
[----:B------:R-:W-:Y:S01]  /*00a0*/  IMAD.SHL.U32 R8, R0, 0x8, RZ ;  /* 0x0000000800087824 */ /* 0x000fe200078e00ff */
[----:B------:R-:W-:Y:S01]  /*00b0*/  SHF.R.U32.HI R0, RZ, 0x1d, R0 ;  /* 0x0000001dff007819 */ /* 0x000fe20000011600 */
[----:B------:R-:W1:Y:S01]  /*00c0*/  LDCU.64 UR4, c[0x0][0x358] ;  /* 0x00006b00ff0477ac */ /* 0x000e620008000a00 */
[----:B------:R-:W2:Y:S01]  /*00d0*/  LDCU.128 UR12, c[0x0][0x390] ;  /* 0x00007200ff0c77ac */ /* 0x000ea20008000c00 */
[----:B------:R-:W3:Y:S01]  /*00e0*/  LDCU.64 UR6, c[0x0][0x3a0] ;  /* 0x00007400ff0677ac */ /* 0x000ee20008000a00 */
[----:B0-----:R-:W-:-:S04]  /*00f0*/  IADD3 R10, P0, PT, R8, UR10, RZ ;  /* 0x0000000a080a7c10 */ /* 0x001fc8000ff1e0ff */
[----:B------:R-:W-:-:S05]  /*0100*/  IADD3.X R11, PT, PT, R0, UR11, RZ, P0, !PT ;  /* 0x0000000b000b7c10 */ /* 0x000fca00087fe4ff */
[----:B-1----:R-:W4:Y:S01]  /*0110*/  LDG.E.64 R2, desc[UR4][R10.64] ;  /* 0x000000040a027981 */ /* 0x002f22000c1e1b00 */
[C---:B--2---:R-:W-:Y:S02]  /*0120*/  IADD3 R12, P1, PT, R8.reuse, UR12, RZ ;  /* 0x0000000c080c7c10 */ /* 0x044fe4000ff3e0ff */
[----:B------:R-:W-:Y:S02]  /*0130*/  IADD3 R8, P0, PT, R8, UR8, RZ ;  /* 0x0000000808087c10 */ /* 0x000fe4000ff1e0ff */
[C---:B------:R-:W-:Y:S02]  /*0140*/  IADD3.X R13, PT, PT, R0.reuse, UR13, RZ, P1, !PT ;  /* 0x0000000d000d7c10 */ /* 0x040fe40008ffe4ff */
[----:B------:R-:W-:-:S03]  /*0150*/  IADD3.X R9, PT, PT, R0, UR9, RZ, P0, !PT ;  /* 0x0000000900097c10 */ /* 0x000fc600087fe4ff */
[----:B------:R-:W2:Y:S01]  /*0160*/  LDG.E.64 R4, desc[UR4][R12.64] ;  /* 0x000000040c047981 */ /* 0x000ea2000c1e1b00 */
[----:B----4-:R-:W-:-:S04]  /*0170*/  LEA R6, P1, R2, UR14, 0x3 ;  /* 0x0000000e02067c11 */ /* 0x010fc8000f8218ff */
[----:B------:R-:W-:Y:S02]  /*0180*/  LEA.HI.X R7, R2, UR15, R3, 0x3, P1 ;  /* 0x0000000f02077c11 */ /* 0x000fe400088f1c03 */
[----:B------:R-:W3:Y:S04]  /*0190*/  LDG.E.64 R2, desc[UR4][R8.64] ;  /* 0x0000000408027981 */ /* 0x000ee8000c1e1b00 */
[----:B------:R-:W2:Y:S01]  /*01a0*/  LDG.E.64 R6, desc[UR4][R6.64] ;  /* 0x0000000406067981 */ /* 0x000ea2000c1e1b00 */
[----:B---3--:R-:W-:Y:S01]  /*01b0*/  LEA R10, P0, R2, UR6, 0x3 ;  /* 0x00000006020a7c11 */ /* 0x008fe2000f8018ff */
[----:B--2---:R-:W-:-:S03]  /*01c0*/  DMUL R4, R4, R6 ;  /* 0x0000000604047228 */ /* 0x004fc60000000000 */
[----:B------:R-:W-:-:S05]  /*01d0*/  LEA.HI.X R11, R2, UR7, R3, 0x3, P0 ;  /* 0x00000007020b7c11 */ /* 0x000fca00080f1c03 */
[----:B------:R-:W-:Y:S01]  /*01e0*/  REDG.E.ADD.F64.RN.STRONG.GPU desc[UR4][R10.64], R4 ;  /* 0x000000040a0079a6 */ /* 0x000fe2000c12ff04 */
[----:B------:R-:W-:Y:S05]  /*01f0*/  EXIT ;  /* 0x000000000000794d */ /* 0x000fea0003800000 */
.L_x_0:
[----:B------:R-:W-:-:S00]  /*0200*/  BRA `(.L_x_0) ;  /* 0xfffffffc00fc7947 */ /* 0x000fc0000383ffff */
[----:B------:R-:W-:-:S00]  /*0210*/  NOP ;  /* 0x0000000000007918 */ /* 0x000fc00000000000 */
        /* <DEDUP_REMOVED lines=14> */
.L_x_28:


//--------------------- .text._Z10entire_rowPKmS0_PKdS2_PdmS0_ --------------------------
	.section	.text._Z10entire_rowPKmS0_PKdS2_PdmS0_,"ax",@progbits
	.align	128
        .global         _Z10entire_rowPKmS0_PKdS2_PdmS0_
        .type           _Z10entire_rowPKmS0_PKdS2_PdmS0_,@function
        .size           _Z10entire_rowPKmS0_PKdS2_PdmS0_,(.L_x_29 - _Z10entire_rowPKmS0_PKdS2_PdmS0_)
        .other          _Z10entire_rowPKmS0_PKdS2_PdmS0_,@"STO_CUDA_ENTRY STV_DEFAULT"
_Z10entire_rowPKmS0_PKdS2_PdmS0_:
.text._Z10entire_rowPKmS0_PKdS2_PdmS0_:
        /* <DEDUP_REMOVED lines=9> */
[----:B------:R-:W0:Y:S01]  /*0090*/  LDCU.64 UR6, c[0x0][0x3b0] ;  /* 0x00007600ff0677ac */ /* 0x000e220008000a00 */
[----:B------:R-:W-:Y:S01]  /*00a0*/  IMAD.SHL.U32 R6, R0, 0x8, RZ ;  /* 0x0000000800067824 */ /* 0x000fe200078e00ff */
[----:B------:R-:W-:Y:S01]  /*00b0*/  SHF.R.U32.HI R0, RZ, 0x1d, R0 ;  /* 0x0000001dff007819 */ /* 0x000fe20000011600 */
[----:B------:R-:W1:Y:S03]  /*00c0*/  LDCU.64 UR4, c[0x0][0x358] ;  /* 0x00006b00ff0477ac */ /* 0x000e660008000a00 */
[----:B0-----:R-:W-:-:S04]  /*00d0*/  IADD3 R4, P0, PT, R6, UR6, RZ ;  /* 0x0000000606047c10 */ /* 0x001fc8000ff1e0ff */
[----:B------:R-:W-:-:S05]  /*00e0*/  IADD3.X R5, PT, PT, R0, UR7, RZ, P0, !PT ;  /* 0x0000000700057c10 */ /* 0x000fca00087fe4ff */
[----:B-1----:R-:W2:Y:S04]  /*00f0*/  LDG.E.64 R2, desc[UR4][R4.64+0x8] ;  /* 0x0000080404027981 */ /* 0x002ea8000c1e1b00 */
[----:B------:R-:W2:Y:S02]  /*0100*/  LDG.E.64 R10, desc[UR4][R4.64] ;  /* 0x00000004040a7981 */ /* 0x000ea4000c1e1b00 */
[----:B--2---:R-:W-:-:S04]  /*0110*/  ISETP.GE.U32.AND P0, PT, R10, R2, PT ;  /* 0x000000020a00720c */ /* 0x004fc80003f06070 */
[----:B------:R-:W-:-:S13]  /*0120*/  ISETP.GE.U32.AND.EX P0, PT, R11, R3, PT, P0 ;  /* 0x000000030b00720c */ /* 0x000fda0003f06100 */
[----:B------:R-:W-:Y:S05]  /*0130*/  @P0 EXIT ;  /* 0x000000000000094d */ /* 0x000fea0003800000 */
[----:B------:R-:W0:Y:S01]  /*0140*/  LDCU.64 UR6, c[0x0][0x3a0] ;  /* 0x00007400ff0677ac */ /* 0x000e220008000a00 */
[----:B------:R-:W-:Y:S01]  /*0150*/  IMAD.IADD R18, R2, 0x1, -R10 ;  /* 0x0000000102127824 */ /* 0x000fe200078e0a0a */
[----:B------:R-:W1:Y:S01]  /*0160*/  LDCU.64 UR10, c[0x0][0x398] ;  /* 0x00007300ff0a77ac */ /* 0x000e620008000a00 */
[----:B0-----:R-:W-:-:S04]  /*0170*/  IADD3 R4, P0, PT, R6, UR6, RZ ;  /* 0x0000000606047c10 */ /* 0x001fc8000ff1e0ff */
[----:B------:R-:W-:-:S05]  /*0180*/  IADD3.X R5, PT, PT, R0, UR7, RZ, P0, !PT ;  /* 0x0000000700057c10 */ /* 0x000fca00087fe4ff */
[----:B------:R0:W5:Y:S01]  /*0190*/  LDG.E.64 R6, desc[UR4][R4.64] ;  /* 0x0000000404067981 */ /* 0x000162000c1e1b00 */
[----:B------:R-:W-:Y:S01]  /*01a0*/  LOP3.LUT R18, R18, 0x3, RZ, 0xc0, !PT ;  /* 0x0000000312127812 */ /* 0x000fe200078ec0ff */
[----:B------:R-:W-:Y:S01]  /*01b0*/  BSSY.RECONVERGENT B0, `(.L_x_1) ;  /* 0x0000028000007945 */ /* 0x000fe20003800200 */
[----:B------:R-:W-:Y:S01]  /*01c0*/  IADD3 R0, P2, PT, R10, -R2, RZ ;  /* 0x800000020a007210 */ /* 0x000fe20007f5e0ff */
[----:B------:R-:W-:Y:S01]  /*01d0*/  IMAD.MOV.U32 R9, RZ, RZ, R10 ;  /* 0x000000ffff097224 */ /* 0x000fe200078e000a */
[----:B------:R-:W-:Y:S02]  /*01e0*/  ISETP.NE.U32.AND P1, PT, R18, RZ, PT ;  /* 0x000000ff1200720c */ /* 0x000fe40003f25070 */
[----:B------:R-:W-:Y:S01]  /*01f0*/  ISETP.GT.U32.AND P0, PT, R0, -0x4, PT ;  /* 0xfffffffc0000780c */ /* 0x000fe20003f04070 */
[----:B------:R-:W-:Y:S01]  /*0200*/  IMAD.X R0, R11, 0x1, ~R3, P2 ;  /* 0x000000010b007824 */ /* 0x000fe200010e0e03 */
[----:B------:R-:W-:-:S04]  /*0210*/  ISETP.NE.AND.EX P1, PT, RZ, RZ, PT, P1 ;  /* 0x000000ffff00720c */ /* 0x000fc80003f25310 */
[----:B------:R-:W-:Y:S01]  /*0220*/  ISETP.GT.U32.AND.EX P0, PT, R0, -0x1, PT, P0 ;  /* 0xffffffff0000780c */ /* 0x000fe20003f04100 */
[----:B------:R-:W-:-:S08]  /*0230*/  IMAD.MOV.U32 R0, RZ, RZ, R11 ;  /* 0x000000ffff007224 */ /* 0x000fd000078e000b */
[----:B01----:R-:W-:Y:S05]  /*0240*/  @!P1 BRA `(.L_x_2) ;  /* 0x0000000000789947 */ /* 0x003fea0003800000 */
[----:B------:R-:W0:Y:S01]  /*0250*/  LDCU.64 UR6, c[0x0][0x388] ;  /* 0x00007100ff0677ac */ /* 0x000e220008000a00 */
[C---:B------:R-:W-:Y:S01]  /*0260*/  IMAD.SHL.U32 R12, R10.reuse, 0x8, RZ ;  /* 0x000000080a0c7824 */ /* 0x040fe200078e00ff */
[--C-:B------:R-:W-:Y:S01]  /*0270*/  SHF.L.U64.HI R13, R10, 0x3, R11.reuse ;  /* 0x000000030a0d7819 */ /* 0x100fe2000001020b */
[----:B------:R-:W-:Y:S01]  /*0280*/  IMAD.MOV.U32 R9, RZ, RZ, R10 ;  /* 0x000000ffff097224 */ /* 0x000fe200078e000a */
[----:B------:R-:W1:Y:S01]  /*0290*/  LDCU.64 UR8, c[0x0][0x390] ;  /* 0x00007200ff0877ac */ /* 0x000e620008000a00 */
[----:B------:R-:W-:Y:S02]  /*02a0*/  IMAD.MOV.U32 R0, RZ, RZ, R11 ;  /* 0x000000ffff007224 */ /* 0x000fe400078e000b */
[----:B------:R-:W-:Y:S01]  /*02b0*/  IMAD.MOV.U32 R19, RZ, RZ, RZ ;  /* 0x000000ffff137224 */ /* 0x000fe200078e00ff */
[C---:B0-----:R-:W-:Y:S02]  /*02c0*/  IADD3 R8, P1, PT, R12.reuse, UR6, RZ ;  /* 0x000000060c087c10 */ /* 0x041fe4000ff3e0ff */
[----:B-1----:R-:W-:-:S02]  /*02d0*/  IADD3 R12, P2, PT, R12, UR8, RZ ;  /* 0x000000080c0c7c10 */ /* 0x002fc4000ff5e0ff */
[C---:B------:R-:W-:Y:S02]  /*02e0*/  IADD3.X R17, PT, PT, R13.reuse, UR7, RZ, P1, !PT ;  /* 0x000000070d117c10 */ /* 0x040fe40008ffe4ff */
[----:B------:R-:W-:-:S09]  /*02f0*/  IADD3.X R13, PT, PT, R13, UR9, RZ, P2, !PT ;  /* 0x000000090d0d7c10 */ /* 0x000fd200097fe4ff */
.L_x_3:
[----:B------:R-:W-:-:S05]  /*0300*/  IMAD.MOV.U32 R16, RZ, RZ, R8 ;  /* 0x000000ffff107224 */ /* 0x000fca00078e0008 */
[----:B------:R-:W2:Y:S02]  /*0310*/  LDG.E.64 R14, desc[UR4][R16.64] ;  /* 0x00000004100e7981 */ /* 0x000ea4000c1e1b00 */
[----:B--2---:R-:W-:-:S04]  /*0320*/  LEA R10, P1, R14, UR10, 0x3 ;  /* 0x0000000a0e0a7c11 */ /* 0x004fc8000f8218ff */
[----:B------:R-:W-:Y:S02]  /*0330*/  LEA.HI.X R11, R14, UR11, R15, 0x3, P1 ;  /* 0x0000000b0e0b7c11 */ /* 0x000fe400088f1c0f */
[----:B0-----:R0:W2:Y:S04]  /*0340*/  LDG.E.64 R14, desc[UR4][R12.64] ;  /* 0x000000040c0e7981 */ /* 0x0010a8000c1e1b00 */
[----:B------:R-:W2:Y:S01]  /*0350*/  LDG.E.64 R10, desc[UR4][R10.64] ;  /* 0x000000040a0a7981 */ /* 0x000ea2000c1e1b00 */
[----:B------:R-:W-:Y:S02]  /*0360*/  IADD3 R18, P1, PT, R18, -0x1, RZ ;  /* 0xffffffff12127810 */ /* 0x000fe40007f3e0ff */
[----:B------:R-:W-:Y:S02]  /*0370*/  IADD3 R9, P2, PT, R9, 0x1, RZ ;  /* 0x0000000109097810 */ /* 0x000fe40007f5e0ff */
[----:B------:R-:W-:-:S02]  /*0380*/  IADD3.X R19, PT, PT, R19, -0x1, RZ, P1, !PT ;  /* 0xffffffff13137810 */ /* 0x000fc40000ffe4ff */
[----:B------:R-:W-:Y:S01]  /*0390*/  ISETP.NE.U32.AND P1, PT, R18, RZ, PT ;  /* 0x000000ff1200720c */ /* 0x000fe20003f25070 */
[----:B------:R-:W-:Y:S01]  /*03a0*/  IMAD.X R0, RZ, RZ, R0, P2 ;  /* 0x000000ffff007224 */ /* 0x000fe200010e0600 */
[----:B------:R-:W-:Y:S02]  /*03b0*/  IADD3 R8, P3, PT, R8, 0x8, RZ ;  /* 0x0000000808087810 */ /* 0x000fe40007f7e0ff */
[----:B------:R-:W-:Y:S02]  /*03c0*/  ISETP.NE.AND.EX P1, PT, R19, RZ, PT, P1 ;  /* 0x000000ff1300720c */ /* 0x000fe40003f25310 */
[----:B0-----:R-:W-:Y:S01]  /*03d0*/  IADD3 R12, P4, PT, R12, 0x8, RZ ;  /* 0x000000080c0c7810 */ /* 0x001fe20007f9e0ff */
[----:B------:R-:W-:-:S04]  /*03e0*/  IMAD.X R17, RZ, RZ, R17, P3 ;  /* 0x000000ffff117224 */ /* 0x000fc800018e0611 */
[----:B------:R-:W-:Y:S01]  /*03f0*/  IMAD.X R13, RZ, RZ, R13, P4 ;  /* 0x000000ffff0d7224 */ /* 0x000fe200020e060d */
[----:B--2--5:R-:W-:-:S07]  /*0400*/  DFMA R6, R14, R10, R6 ;  /* 0x0000000a0e06722b */ /* 0x024fce0000000006 */
[----:B------:R0:W-:Y:S01]  /*0410*/  STG.E.64 desc[UR4][R4.64], R6 ;  /* 0x0000000604007986 */ /* 0x0001e2000c101b04 */
[----:B------:R-:W-:Y:S05]  /*0420*/  @P1 BRA `(.L_x_3) ;  /* 0xfffffffc00b41947 */ /* 0x000fea000383ffff */
.L_x_2:
[----:B------:R-:W-:Y:S05]  /*0430*/  BSYNC.RECONVERGENT B0 ;  /* 0x0000000000007941 */ /* 0x000fea0003800200 */
.L_x_1:
[----:B------:R-:W-:Y:S05]  /*0440*/  @P0 EXIT ;  /* 0x000000000000094d */ /* 0x000fea0003800000 */
[----:B------:R-:W1:Y:S01]  /*0450*/  LDCU.64 UR6, c[0x0][0x390] ;  /* 0x00007200ff0677ac */ /* 0x000e620008000a00 */
[C---:B------:R-:W-:Y:S01]  /*0460*/  LEA R12, P0, R9.reuse, 0x10, 0x3 ;  /* 0x00000010090c7811 */ /* 0x040fe200078018ff */
[----:B------:R-:W2:Y:S03]  /*0470*/  LDCU.64 UR8, c[0x0][0x388] ;  /* 0x00007100ff0877ac */ /* 0x000ea60008000a00 */
[----:B------:R-:W-:Y:S01]  /*0480*/  LEA.HI.X R13, R9, RZ, R0, 0x3, P0 ;  /* 0x000000ff090d7211 */ /* 0x000fe200000f1c00 */
[----:B------:R-:W3:Y:S01]  /*0490*/  LDCU.64 UR10, c[0x0][0x398] ;  /* 0x00007300ff0a77ac */ /* 0x000ee20008000a00 */
[C---:B-1----:R-:W-:Y:S02]  /*04a0*/  IADD3 R10, P1, PT, R12.reuse, UR6, RZ ;  /* 0x000000060c0a7c10 */ /* 0x042fe4000ff3e0ff */
[----:B--2---:R-:W-:Y:S02]  /*04b0*/  IADD3 R12, P2, PT, R12, UR8, RZ ;  /* 0x000000080c0c7c10 */ /* 0x004fe4000ff5e0ff */
[----:B------:R-:W-:-:S02]  /*04c0*/  IADD3.X R11, PT, PT, R13, UR7, RZ, P1, !PT ;  /* 0x000000070d0b7c10 */ /* 0x000fc40008ffe4ff */
[----:B---3--:R-:W-:-:S09]  /*04d0*/  IADD3.X R13, PT, PT, R13, UR9, RZ, P2, !PT ;  /* 0x000000090d0d7c10 */ /* 0x008fd200097fe4ff */
.L_x_4:
[----:B-1----:R-:W2:Y:S02]  /*04e0*/  LDG.E.64 R14, desc[UR4][R12.64+-0x10] ;  /* 0xfffff0040c0e7981 */ /* 0x002ea4000c1e1b00 */
[----:B--2---:R-:W-:-:S04]  /*04f0*/  LEA R18, P0, R14, UR10, 0x3 ;  /* 0x0000000a0e127c11 */ /* 0x004fc8000f8018ff */
[----:B------:R-:W-:Y:S02]  /*0500*/  LEA.HI.X R19, R14, UR11, R15, 0x3, P0 ;  /* 0x0000000b0e137c11 */ /* 0x000fe400080f1c0f */
[----:B------:R-:W2:Y:S04]  /*0510*/  LDG.E.64 R14, desc[UR4][R10.64+-0x10] ;  /* 0xfffff0040a0e7981 */ /* 0x000ea8000c1e1b00 */
[----:B------:R-:W2:Y:S02]  /*0520*/  LDG.E.64 R16, desc[UR4][R18.64] ;  /* 0x0000000412107981 */ /* 0x000ea4000c1e1b00 */
[----:B--2--5:R-:W-:-:S07]  /*0530*/  DFMA R14, R14, R16, R6 ;  /* 0x000000100e0e722b */ /* 0x024fce0000000006 */
[----:B------:R1:W-:Y:S04]  /*0540*/  STG.E.64 desc[UR4][R4.64], R14 ;  /* 0x0000000e04007986 */ /* 0x0003e8000c101b04 */
[----:B0-----:R-:W2:Y:S02]  /*0550*/  LDG.E.64 R6, desc[UR4][R12.64+-0x8] ;  /* 0xfffff8040c067981 */ /* 0x001ea4000c1e1b00 */
[----:B--2---:R-:W-:-:S04]  /*0560*/  LEA R20, P0, R6, UR10, 0x3 ;  /* 0x0000000a06147c11 */ /* 0x004fc8000f8018ff */
[----:B------:R-:W-:Y:S02]  /*0570*/  LEA.HI.X R21, R6, UR11, R7, 0x3, P0 ;  /* 0x0000000b06157c11 */ /* 0x000fe400080f1c07 */
[----:B------:R-:W2:Y:S04]  /*0580*/  LDG.E.64 R6, desc[UR4][R10.64+-0x8] ;  /* 0xfffff8040a067981 */ /* 0x000ea8000c1e1b00 */
[----:B------:R-:W2:Y:S02]  /*0590*/  LDG.E.64 R16, desc[UR4][R20.64] ;  /* 0x0000000414107981 */ /* 0x000ea4000c1e1b00 */
[----:B--2---:R-:W-:-:S07]  /*05a0*/  DFMA R6, R6, R16, R14 ;  /* 0x000000100606722b */ /* 0x004fce000000000e */
[----:B------:R0:W-:Y:S04]  /*05b0*/  STG.E.64 desc[UR4][R4.64], R6 ;  /* 0x0000000604007986 */ /* 0x0001e8000c101b04 */
[----:B------:R-:W2:Y:S04]  /*05c0*/  LDG.E.64 R16, desc[UR4][R12.64] ;  /* 0x000000040c107981 */ /* 0x000ea8000c1e1b00 */
[----:B-1----:R-:W3:Y:S01]  /*05d0*/  LDG.E.64 R14, desc[UR4][R10.64] ;  /* 0x000000040a0e7981 */ /* 0x002ee2000c1e1b00 */
[----:B--2---:R-:W-:-:S04]  /*05e0*/  LEA R18, P0, R16, UR10, 0x3 ;  /* 0x0000000a10127c11 */ /* 0x004fc8000f8018ff */
[----:B------:R-:W-:-:S05]  /*05f0*/  LEA.HI.X R19, R16, UR11, R17, 0x3, P0 ;  /* 0x0000000b10137c11 */ /* 0x000fca00080f1c11 */
[----:B------:R-:W3:Y:S02]  /*0600*/  LDG.E.64 R16, desc[UR4][R18.64] ;  /* 0x0000000412107981 */ /* 0x000ee4000c1e1b00 */
[----:B---3--:R-:W-:-:S07]  /*0610*/  DFMA R14, R14, R16, R6 ;  /* 0x000000100e0e722b */ /* 0x008fce0000000006 */
[----:B------:R1:W-:Y:S04]  /*0620*/  STG.E.64 desc[UR4][R4.64], R14 ;  /* 0x0000000e04007986 */ /* 0x0003e8000c101b04 */
[----:B------:R-:W2:Y:S04]  /*0630*/  LDG.E.64 R16, desc[UR4][R12.64+0x8] ;  /* 0x000008040c107981 */ /* 0x000ea8000c1e1b00 */
[----:B0-----:R0:W3:Y:S01]  /*0640*/  LDG.E.64 R6, desc[UR4][R10.64+0x8] ;  /* 0x000008040a067981 */ /* 0x0010e2000c1e1b00 */
[----:B--2---:R-:W-:-:S04]  /*0650*/  LEA R20, P0, R16, UR10, 0x3 ;  /* 0x0000000a10147c11 */ /* 0x004fc8000f8018ff */
[----:B------:R-:W-:-:S05]  /*0660*/  LEA.HI.X R21, R16, UR11, R17, 0x3, P0 ;  /* 0x0000000b10157c11 */ /* 0x000fca00080f1c11 */
[----:B------:R-:W3:Y:S01]  /*0670*/  LDG.E.64 R16, desc[UR4][R20.64] ;  /* 0x0000000414107981 */ /* 0x000ee2000c1e1b00 */
[----:B------:R-:W-:-:S05]  /*0680*/  IADD3 R9, P0, PT, R9, 0x4, RZ ;  /* 0x0000000409097810 */ /* 0x000fca0007f1e0ff */
[----:B------:R-:W-:Y:S01]  /*0690*/  IMAD.X R0, RZ, RZ, R0, P0 ;  /* 0x000000ffff007224 */ /* 0x000fe200000e0600 */
[----:B------:R-:W-:-:S04]  /*06a0*/  ISETP.GE.U32.AND P0, PT, R9, R2, PT ;  /* 0x000000020900720c */ /* 0x000fc80003f06070 */
[----:B------:R-:W-:Y:S02]  /*06b0*/  ISETP.GE.U32.AND.EX P0, PT, R0, R3, PT, P0 ;  /* 0x000000030000720c */ /* 0x000fe40003f06100 */
[----:B0-----:R-:W-:Y:S02]  /*06c0*/  IADD3 R10, P1, PT, R10, 0x20, RZ ;  /* 0x000000200a0a7810 */ /* 0x001fe40007f3e0ff */
[----:B------:R-:W-:-:S03]  /*06d0*/  IADD3 R12, P2, PT, R12, 0x20, RZ ;  /* 0x000000200c0c7810 */ /* 0x000fc60007f5e0ff */
[----:B------:R-:W-:Y:S02]  /*06e0*/  IMAD.X R11, RZ, RZ, R11, P1 ;  /* 0x000000ffff0b7224 */ /* 0x000fe400008e060b */
[----:B------:R-:W-:Y:S01]  /*06f0*/  IMAD.X R13, RZ, RZ, R13, P2 ;  /* 0x000000ffff0d7224 */ /* 0x000fe200010e060d */
[----:B---3--:R-:W-:-:S07]  /*0700*/  DFMA R6, R6, R16, R14 ;  /* 0x000000100606722b */ /* 0x008fce000000000e */
[----:B------:R1:W-:Y:S01]  /*0710*/  STG.E.64 desc[UR4][R4.64], R6 ;  /* 0x0000000604007986 */ /* 0x0003e2000c101b04 */
[----:B------:R-:W-:Y:S05]  /*0720*/  @!P0 BRA `(.L_x_4) ;  /* 0xfffffffc006c8947 */ /* 0x000fea000383ffff */
[----:B------:R-:W-:Y:S05]  /*0730*/  EXIT ;  /* 0x000000000000794d */ /* 0x000fea0003800000 */
.L_x_5:
        /* <DEDUP_REMOVED lines=12> */
.L_x_29:


//--------------------- .text._Z19row_with_sequentialPKmS0_PKdS2_PdmS0_ --------------------------
	.section	.text._Z19row_with_sequentialPKmS0_PKdS2_PdmS0_,"ax",@progbits
	.align	128
        .global         _Z19row_with_sequentialPKmS0_PKdS2_PdmS0_
        .type           _Z19row_with_sequentialPKmS0_PKdS2_PdmS0_,@function
        .size           _Z19row_with_sequentialPKmS0_PKdS2_PdmS0_,(.L_x_30 - _Z19row_with_sequentialPKmS0_PKdS2_PdmS0_)
        .other          _Z19row_with_sequentialPKmS0_PKdS2_PdmS0_,@"STO_CUDA_ENTRY STV_DEFAULT"
_Z19row_with_sequentialPKmS0_PKdS2_PdmS0_:
.text._Z19row_with_sequentialPKmS0_PKdS2_PdmS0_:
[----:B------:R-:W-:Y:S01]  /*0000*/  LDC R1, c[0x0][0x37c] ;  /* 0x0000df00ff017b82 */ /* 0x000fe20000000800 */
[----:B------:R-:W0:Y:S01]  /*0010*/  S2R R0, SR_CTAID.X ;  /* 0x0000000000007919 */ /* 0x000e220000002500 */
[----:B------:R-:W0:Y:S01]  /*0020*/  LDCU UR4, c[0x0][0x360] ;  /* 0x00006c00ff0477ac */ /* 0x000e220008000800 */
[----:B------:R-:W0:Y:S01]  /*0030*/  S2R R3, SR_TID.X ;  /* 0x0000000000037919 */ /* 0x000e220000002100 */
[----:B------:R-:W1:Y:S01]  /*0040*/  LDCU.64 UR6, c[0x0][0x3b0] ;  /* 0x00007600ff0677ac */ /* 0x000e620008000a00 */
[----:B0-----:R-:W-:Y:S01]  /*0050*/  IMAD R0, R0, UR4, R3 ;  /* 0x0000000400007c24 */ /* 0x001fe2000f8e0203 */
[----:B------:R-:W0:Y:S04]  /*0060*/  LDCU.64 UR4, c[0x0][0x358] ;  /* 0x00006b00ff0477ac */ /* 0x000e280008000a00 */
[----:B------:R-:W-:-:S04]  /*0070*/  SHF.R.U64 R10, R0, 0x5, RZ ;  /* 0x00000005000a7819 */ /* 0x000fc800000012ff */
[C---:B------:R-:W-:Y:S01]  /*0080*/  SHF.L.U64.HI R5, R10.reuse, 0x3, RZ ;  /* 0x000000030a057819 */ /* 0x040fe200000102ff */
[----:B------:R-:W-:-:S05]  /*0090*/  IMAD.SHL.U32 R4, R10, 0x8, RZ ;  /* 0x000000080a047824 */ /* 0x000fca00078e00ff */
[----:B-1----:R-:W-:-:S04]  /*00a0*/  IADD3 R6, P0, PT, R4, UR6, RZ ;  /* 0x0000000604067c10 */ /* 0x002fc8000ff1e0ff */
[----:B------:R-:W-:Y:S01]  /*00b0*/  IADD3.X R7, PT, PT, R5, UR7, RZ, P0, !PT ;  /* 0x0000000705077c10 */ /* 0x000fe200087fe4ff */
[----:B------:R-:W1:Y:S04]  /*00c0*/  LDCU.64 UR6, c[0x0][0x3a8] ;  /* 0x00007500ff0677ac */ /* 0x000e680008000a00 */
[----:B0-----:R-:W2:Y:S04]  /*00d0*/  LDG.E.64 R8, desc[UR4][R6.64+0x8] ;  /* 0x0000080406087981 */ /* 0x001ea8000c1e1b00 */
[----:B------:R-:W2:Y:S01]  /*00e0*/  LDG.E.64 R2, desc[UR4][R6.64] ;  /* 0x0000000406027981 */ /* 0x000ea2000c1e1b00 */
[----:B-1----:R-:W-:-:S02]  /*00f0*/  ISETP.GE.U32.AND P1, PT, R10, UR6, PT ;  /* 0x000000060a007c0c */ /* 0x002fc4000bf26070 */
[----:B--2---:R-:W-:Y:S02]  /*0100*/  IADD3 R15, P0, PT, R8, -R2, RZ ;  /* 0x80000002080f7210 */ /* 0x004fe40007f1e0ff */
[----:B------:R-:W-:-:S03]  /*0110*/  LOP3.LUT R8, R0, 0x1f, RZ, 0xc0, !PT ;  /* 0x0000001f00087812 */ /* 0x000fc600078ec0ff */
[----:B------:R-:W-:Y:S01]  /*0120*/  IMAD.X R12, R9, 0x1, ~R3, P0 ;  /* 0x00000001090c7824 */ /* 0x000fe200000e0e03 */
[----:B------:R-:W-:-:S04]  /*0130*/  ISETP.GE.U32.AND P0, PT, R8, R15, PT ;  /* 0x0000000f0800720c */ /* 0x000fc80003f06070 */
[----:B------:R-:W-:-:S04]  /*0140*/  ISETP.GE.U32.AND.EX P0, PT, RZ, R12, PT, P0 ;  /* 0x0000000cff00720c */ /* 0x000fc80003f06100 */
[----:B------:R-:W-:-:S13]  /*0150*/  ISETP.GE.U32.OR.EX P0, PT, RZ, UR7, P0, P1 ;  /* 0x00000007ff007c0c */ /* 0x000fda0008706510 */
[----:B------:R-:W-:Y:S05]  /*0160*/  @P0 EXIT ;  /* 0x000000000000094d */ /* 0x000fea0003800000 */
[--C-:B------:R-:W-:Y:S01]  /*0170*/  SHF.R.U64 R10, R15, 0x5, R12.reuse ;  /* 0x000000050f0a7819 */ /* 0x100fe2000000120c */
[----:B------:R-:W-:Y:S01]  /*0180*/  IMAD.MOV.U32 R9, RZ, RZ, RZ ;  /* 0x000000ffff097224 */ /* 0x000fe200078e00ff */
[----:B------:R-:W-:Y:S01]  /*0190*/  SHF.R.U32.HI R13, RZ, 0x5, R12 ;  /* 0x00000005ff0d7819 */ /* 0x000fe2000001160c */
[----:B------:R-:W0:Y:S01]  /*01a0*/  LDCU.64 UR10, c[0x0][0x398] ;  /* 0x00007300ff0a77ac */ /* 0x000e220008000a00 */
[----:B------:R-:W-:Y:S01]  /*01b0*/  BSSY.RECONVERGENT B0, `(.L_x_6) ;  /* 0x000012c000007945 */ /* 0x000fe20003800200 */
[----:B------:R-:W-:Y:S01]  /*01c0*/  IMAD.WIDE.U32 R6, R10, R8, R8 ;  /* 0x000000080a067225 */ /* 0x000fe200078e0008 */
[----:B------:R-:W-:-:S03]  /*01d0*/  CS2R R22, SRZ ;  /* 0x0000000000167805 */ /* 0x000fc6000001ff00 */
[----:B------:R-:W-:Y:S01]  /*01e0*/  IMAD R9, R13, R8, R7 ;  /* 0x000000080d097224 */ /* 0x000fe200078e0207 */
[----:B------:R-:W-:-:S04]  /*01f0*/  IADD3 R11, P0, PT, R2, R6, RZ ;  /* 0x00000006020b7210 */ /* 0x000fc80007f1e0ff */
[----:B------:R-:W-:Y:S01]  /*0200*/  IADD3 R10, P1, P2, R10, 0x1, R11 ;  /* 0x000000010a0a7810 */ /* 0x000fe20007a3e00b */
[----:B------:R-:W-:-:S03]  /*0210*/  IMAD.X R27, R3, 0x1, R9, P0 ;  /* 0x00000001031b7824 */ /* 0x000fc600000e0609 */
[----:B------:R-:W-:Y:S02]  /*0220*/  ISETP.GT.U32.AND P0, PT, R10, R15, PT ;  /* 0x0000000f0a00720c */ /* 0x000fe40003f04070 */
[----:B------:R-:W-:-:S04]  /*0230*/  IADD3.X R13, PT, PT, R13, RZ, R27, P1, P2 ;  /* 0x000000ff0d0d7210 */ /* 0x000fc80000fe441b */
[----:B------:R-:W-:-:S04]  /*0240*/  ISETP.GT.U32.AND.EX P0, PT, R13, R12, PT, P0 ;  /* 0x0000000c0d00720c */ /* 0x000fc80003f04100 */
[----:B------:R-:W-:Y:S02]  /*0250*/  SEL R0, R10, R15, P0 ;  /* 0x0000000f0a007207 */ /* 0x000fe40000000000 */
[----:B------:R-:W-:Y:S02]  /*0260*/  SEL R8, R13, R12, P0 ;  /* 0x0000000c0d087207 */ /* 0x000fe40000000000 */
[----:B------:R-:W-:-:S04]  /*0270*/  ISETP.GT.U32.AND P0, PT, R0, R11, PT ;  /* 0x0000000b0000720c */ /* 0x000fc80003f04070 */
[----:B------:R-:W-:-:S13]  /*0280*/  ISETP.GT.U32.AND.EX P0, PT, R8, R27, PT, P0 ;  /* 0x0000001b0800720c */ /* 0x000fda0003f04100 */
[----:B0-----:R-:W-:Y:S05]  /*0290*/  @!P0 BRA `(.L_x_7) ;  /* 0x0000001000748947 */ /* 0x001fea0003800000 */
[CC--:B------:R-:W-:Y:S01]  /*02a0*/  ISETP.GT.U32.AND P0, PT, R15.reuse, R10.reuse, PT ;  /* 0x0000000a0f00720c */ /* 0x0c0fe20003f04070 */
[----:B------:R-:W-:Y:S01]  /*02b0*/  IMAD.MOV.U32 R0, RZ, RZ, R11 ;  /* 0x000000ffff007224 */ /* 0x000fe200078e000b */
[----:B------:R-:W-:Y:S01]  /*02c0*/  BSSY.RECONVERGENT B1, `(.L_x_8) ;  /* 0x000008f000017945 */ /* 0x000fe20003800200 */
[----:B------:R-:W-:Y:S02]  /*02d0*/  CS2R R22, SRZ ;  /* 0x0000000000167805 */ /* 0x000fe4000001ff00 */
[-C--:B------:R-:W-:Y:S02]  /*02e0*/  ISETP.GT.U32.AND.EX P0, PT, R12, R13.reuse, PT, P0 ;  /* 0x0000000d0c00720c */ /* 0x080fe40003f04100 */
[----:B------:R-:W-:Y:S02]  /*02f0*/  IADD3 R11, P1, PT, R0, 0x1, RZ ;  /* 0x00000001000b7810 */ /* 0x000fe40007f3e0ff */
[----:B------:R-:W-:Y:S02]  /*0300*/  SEL R8, R15, R10, P0 ;  /* 0x0000000a0f087207 */ /* 0x000fe40000000000 */
[----:B------:R-:W-:Y:S01]  /*0310*/  SEL R13, R12, R13, P0 ;  /* 0x0000000d0c0d7207 */ /* 0x000fe20000000000 */
[----:B------:R-:W-:Y:S01]  /*0320*/  IMAD.X R10, RZ, RZ, R27, P1 ;  /* 0x000000ffff0a7224 */ /* 0x000fe200008e061b */
[----:B------:R-:W-:-:S04]  /*0330*/  ISETP.GT.U32.AND P0, PT, R8, R11, PT ;  /* 0x0000000b0800720c */ /* 0x000fc80003f04070 */
[----:B------:R-:W-:-:S04]  /*0340*/  ISETP.GT.U32.AND.EX P0, PT, R13, R10, PT, P0 ;  /* 0x0000000a0d00720c */ /* 0x000fc80003f04100 */
[----:B------:R-:W-:Y:S02]  /*0350*/  SEL R11, R8, R11, P0 ;  /* 0x0000000b080b7207 */ /* 0x000fe40000000000 */
[----:B------:R-:W-:Y:S02]  /*0360*/  SEL R10, R13, R10, P0 ;  /* 0x0000000a0d0a7207 */ /* 0x000fe40000000000 */
[----:B------:R-:W-:Y:S02]  /*0370*/  IADD3 R8, P3, P4, R2, R6, -R11 ;  /* 0x0000000602087210 */ /* 0x000fe40007c7e80b */
[----:B------:R-:W-:Y:S02]  /*0380*/  IADD3 R24, P2, PT, R11, -R0, RZ ;  /* 0x800000000b187210 */ /* 0x000fe40007f5e0ff */
[----:B------:R-:W-:Y:S02]  /*0390*/  ISETP.GT.U32.AND P1, PT, R8, -0x10, PT ;  /* 0xfffffff00800780c */ /* 0x000fe40003f24070 */
[----:B------:R-:W-:Y:S01]  /*03a0*/  IADD3.X R8, PT, PT, R3, R9, ~R10, P3, P4 ;  /* 0x0000000903087210 */ /* 0x000fe20001fe8c0a */
[----:B------:R-:W-:Y:S01]  /*03b0*/  IMAD.X R10, R10, 0x1, ~R27, P2 ;  /* 0x000000010a0a7824 */ /* 0x000fe200010e0e1b */
[----:B------:R-:W-:-:S02]  /*03c0*/  LOP3.LUT R25, R24, 0xf, RZ, 0xc0, !PT ;  /* 0x0000000f18197812 */ /* 0x000fc400078ec0ff */
[----:B------:R-:W-:Y:S02]  /*03d0*/  ISETP.GT.U32.AND.EX P1, PT, R8, -0x1, PT, P1 ;  /* 0xffffffff0800780c */ /* 0x000fe40003f24110 */
[----:B------:R-:W-:-:S04]  /*03e0*/  ISETP.NE.U32.AND P0, PT, R25, RZ, PT ;  /* 0x000000ff1900720c */ /* 0x000fc80003f05070 */
[----:B------:R-:W-:-:S07]  /*03f0*/  ISETP.NE.AND.EX P0, PT, RZ, RZ, PT, P0 ;  /* 0x000000ffff00720c */ /* 0x000fce0003f05300 */
[----:B------:R-:W-:Y:S06]  /*0400*/  @P1 BRA `(.L_x_9) ;  /* 0x0000000400e81947 */ /* 0x000fec0003800000 */
[----:B------:R-:W0:Y:S01]  /*0410*/  LDCU.64 UR6, c[0x0][0x388] ;  /* 0x00007100ff0677ac */ /* 0x000e220008000a00 */
[C---:B------:R-:W-:Y:S01]  /*0420*/  IMAD.SHL.U32 R7, R2.reuse, 0x8, RZ ;  /* 0x0000000802077824 */ /* 0x040fe200078e00ff */
[----:B------:R-:W-:Y:S02]  /*0430*/  SHF.L.U64.HI R2, R2, 0x3, R3 ;  /* 0x0000000302027819 */ /* 0x000fe40000010203 */
[----:B------:R-:W-:Y:S01]  /*0440*/  CS2R R22, SRZ ;  /* 0x0000000000167805 */ /* 0x000fe2000001ff00 */
[----:B------:R-:W1:Y:S01]  /*0450*/  LDCU.64 UR8, c[0x0][0x390] ;  /* 0x00007200ff0877ac */ /* 0x000e620008000a00 */
[----:B------:R-:W-:Y:S02]  /*0460*/  LOP3.LUT R3, R24, 0xfffffff0, RZ, 0xc0, !PT ;  /* 0xfffffff018037812 */ /* 0x000fe400078ec0ff */
[----:B------:R-:W-:-:S04]  /*0470*/  LEA R8, P1, R6, R7, 0x3 ;  /* 0x0000000706087211 */ /* 0x000fc800078218ff */
[----:B------:R-:W-:Y:S01]  /*0480*/  LEA.HI.X R9, R6, R2, R9, 0x3, P1 ;  /* 0x0000000206097211 */ /* 0x000fe200008f1c09 */
[----:B------:R-:W-:Y:S01]  /*0490*/  IMAD.MOV.U32 R2, RZ, RZ, R10 ;  /* 0x000000ffff027224 */ /* 0x000fe200078e000a */
[----:B------:R-:W-:-:S05]  /*04a0*/  IADD3 R8, P1, PT, R8, 0x40, RZ ;  /* 0x0000004008087810 */ /* 0x000fca0007f3e0ff */
[----:B------:R-:W-:Y:S01]  /*04b0*/  IMAD.X R9, RZ, RZ, R9, P1 ;  /* 0x000000ffff097224 */ /* 0x000fe200008e0609 */
[C---:B0-----:R-:W-:Y:S02]  /*04c0*/  IADD3 R6, P1, PT, R8.reuse, UR6, RZ ;  /* 0x0000000608067c10 */ /* 0x041fe4000ff3e0ff */
[----:B-1----:R-:W-:Y:S02]  /*04d0*/  IADD3 R8, P2, PT, R8, UR8, RZ ;  /* 0x0000000808087c10 */ /* 0x002fe4000ff5e0ff */
[C---:B------:R-:W-:Y:S02]  /*04e0*/  IADD3.X R7, PT, PT, R9.reuse, UR7, RZ, P1, !PT ;  /* 0x0000000709077c10 */ /* 0x040fe40008ffe4ff */
[----:B------:R-:W-:-:S09]  /*04f0*/  IADD3.X R9, PT, PT, R9, UR9, RZ, P2, !PT ;  /* 0x0000000909097c10 */ /* 0x000fd200097fe4ff */
.L_x_10:
[----:B------:R-:W2:Y:S04]  /*0500*/  LDG.E.64 R12, desc[UR4][R6.64+-0x40] ;  /* 0xffffc004060c7981 */ /* 0x000ea8000c1e1b00 */
[----:B------:R-:W3:Y:S04]  /*0510*/  LDG.E.64 R10, desc[UR4][R6.64+-0x38] ;  /* 0xffffc804060a7981 */ /* 0x000ee8000c1e1b00 */
[----:B------:R-:W4:Y:S04]  /*0520*/  LDG.E.64 R14, desc[UR4][R8.64+-0x40] ;  /* 0xffffc004080e7981 */ /* 0x000f28000c1e1b00 */
[----:B------:R-:W5:Y:S01]  /*0530*/  LDG.E.64 R16, desc[UR4][R8.64+-0x38] ;  /* 0xffffc80408107981 */ /* 0x000f62000c1e1b00 */
[----:B--2---:R-:W-:-:S04]  /*0540*/  LEA R28, P1, R12, UR10, 0x3 ;  /* 0x0000000a0c1c7c11 */ /* 0x004fc8000f8218ff */
[----:B------:R-:W-:Y:S02]  /*0550*/  LEA.HI.X R29, R12, UR11, R13, 0x3, P1 ;  /* 0x0000000b0c1d7c11 */ /* 0x000fe400088f1c0d */
[----:B------:R-:W2:Y:S04]  /*0560*/  LDG.E.64 R12, desc[UR4][R6.64+-0x30] ;  /* 0xffffd004060c7981 */ /* 0x000ea8000c1e1b00 */
[----:B------:R-:W4:Y:S01]  /*0570*/  LDG.E.64 R20, desc[UR4][R28.64] ;  /* 0x000000041c147981 */ /* 0x000f22000c1e1b00 */
[----:B---3--:R-:W-:-:S04]  /*0580*/  LEA R18, P1, R10, UR10, 0x3 ;  /* 0x0000000a0a127c11 */ /* 0x008fc8000f8218ff */
[----:B------:R-:W-:Y:S02]  /*0590*/  LEA.HI.X R19, R10, UR11, R11, 0x3, P1 ;  /* 0x0000000b0a137c11 */ /* 0x000fe400088f1c0b */
[----:B------:R-:W3:Y:S04]  /*05a0*/  LDG.E.64 R10, desc[UR4][R6.64+-0x28] ;  /* 0xffffd804060a7981 */ /* 0x000ee8000c1e1b00 */
[----:B------:R-:W5:Y:S01]  /*05b0*/  LDG.E.64 R18, desc[UR4][R18.64] ;  /* 0x0000000412127981 */ /* 0x000f62000c1e1b00 */
[----:B----4-:R-:W-:Y:S01]  /*05c0*/  DFMA R20, R14, R20, R22 ;  /* 0x000000140e14722b */ /* 0x010fe20000000016 */
[C---:B--2---:R-:W-:Y:S02]  /*05d0*/  LEA R22, P1, R12.reuse, UR10, 0x3 ;  /* 0x0000000a0c167c11 */ /* 0x044fe4000f8218ff */
[----:B------:R-:W2:Y:S02]  /*05e0*/  LDG.E.64 R14, desc[UR4][R8.64+-0x30] ;  /* 0xffffd004080e7981 */ /* 0x000ea4000c1e1b00 */
[----:B------:R-:W-:-:S02]  /*05f0*/  LEA.HI.X R23, R12, UR11, R13, 0x3, P1 ;  /* 0x0000000b0c177c11 */ /* 0x000fc400088f1c0d */
[----:B------:R-:W4:Y:S04]  /*0600*/  LDG.E.64 R12, desc[UR4][R6.64+-0x20] ;  /* 0xffffe004060c7981 */ /* 0x000f28000c1e1b00 */
[----:B------:R-:W2:Y:S01]  /*0610*/  LDG.E.64 R22, desc[UR4][R22.64] ;  /* 0x0000000416167981 */ /* 0x000ea2000c1e1b00 */
[----:B---3--:R-:W-:-:S04]  /*0620*/  LEA R28, P1, R10, UR10, 0x3 ;  /* 0x0000000a0a1c7c11 */ /* 0x008fc8000f8218ff */
[----:B------:R-:W-:Y:S01]  /*0630*/  LEA.HI.X R29, R10, UR11, R11, 0x3, P1 ;  /* 0x0000000b0a1d7c11 */ /* 0x000fe200088f1c0b */
[----:B-----5:R-:W-:Y:S01]  /*0640*/  DFMA R18, R16, R18, R20 ;  /* 0x000000121012722b */ /* 0x020fe20000000014 */
[----:B------:R-:W3:Y:S04]  /*0650*/  LDG.E.64 R10, desc[UR4][R6.64+-0x18] ;  /* 0xffffe804060a7981 */ /* 0x000ee8000c1e1b00 */
[----:B------:R-:W5:Y:S04]  /*0660*/  LDG.E.64 R16, desc[UR4][R8.64+-0x28] ;  /* 0xffffd80408107981 */ /* 0x000f68000c1e1b00 */
[----:B------:R-:W5:Y:S01]  /*0670*/  LDG.E.64 R20, desc[UR4][R28.64] ;  /* 0x000000041c147981 */ /* 0x000f62000c1e1b00 */
[----:B--2---:R-:W-:Y:S01]  /*0680*/  DFMA R22, R14, R22, R18 ;  /* 0x000000160e16722b */ /* 0x004fe20000000012 */
[----:B----4-:R-:W-:-:S02]  /*0690*/  LEA R18, P1, R12, UR10, 0x3 ;  /* 0x0000000a0c127c11 */ /* 0x010fc4000f8218ff */
[----:B------:R-:W2:Y:S02]  /*06a0*/  LDG.E.64 R14, desc[UR4][R8.64+-0x20] ;  /* 0xffffe004080e7981 */ /* 0x000ea4000c1e1b00 */
[----:B------:R-:W-:Y:S02]  /*06b0*/  LEA.HI.X R19, R12, UR11, R13, 0x3, P1 ;  /* 0x0000000b0c137c11 */ /* 0x000fe400088f1c0d */
[----:B------:R-:W4:Y:S04]  /*06c0*/  LDG.E.64 R12, desc[UR4][R6.64+-0x10] ;  /* 0xfffff004060c7981 */ /* 0x000f28000c1e1b00 */
[----:B------:R-:W2:Y:S01]  /*06d0*/  LDG.E.64 R18, desc[UR4][R18.64] ;  /* 0x0000000412127981 */ /* 0x000ea2000c1e1b00 */
[----:B-----5:R-:W-:Y:S01]  /*06e0*/  DFMA R20, R16, R20, R22 ;  /* 0x000000141014722b */ /* 0x020fe20000000016 */
[----:B---3--:R-:W-:-:S02]  /*06f0*/  LEA R22, P1, R10, UR10, 0x3 ;  /* 0x0000000a0a167c11 */ /* 0x008fc4000f8218ff */
[----:B------:R-:W3:Y:S02]  /*0700*/  LDG.E.64 R16, desc[UR4][R8.64+-0x18] ;  /* 0xffffe80408107981 */ /* 0x000ee4000c1e1b00 */
[----:B------:R-:W-:Y:S02]  /*0710*/  LEA.HI.X R23, R10, UR11, R11, 0x3, P1 ;  /* 0x0000000b0a177c11 */ /* 0x000fe400088f1c0b */
[----:B------:R-:W5:Y:S04]  /*0720*/  LDG.E.64 R10, desc[UR4][R6.64+-0x8] ;  /* 0xfffff804060a7981 */ /* 0x000f68000c1e1b00 */
[----:B------:R-:W3:Y:S01]  /*0730*/  LDG.E.64 R22, desc[UR4][R22.64] ;  /* 0x0000000416167981 */ /* 0x000ee2000c1e1b00 */
[----:B----4-:R-:W-:-:S04]  /*0740*/  LEA R28, P1, R12, UR10, 0x3 ;  /* 0x0000000a0c1c7c11 */ /* 0x010fc8000f8218ff */
[----:B------:R-:W-:Y:S01]  /*0750*/  LEA.HI.X R29, R12, UR11, R13, 0x3, P1 ;  /* 0x0000000b0c1d7c11 */ /* 0x000fe200088f1c0d */
[----:B--2---:R-:W-:Y:S01]  /*0760*/  DFMA R18, R14, R18, R20 ;  /* 0x000000120e12722b */ /* 0x004fe20000000014 */
[----:B------:R-:W2:Y:S04]  /*0770*/  LDG.E.64 R12, desc[UR4][R6.64] ;  /* 0x00000004060c7981 */ /* 0x000ea8000c1e1b00 */
[----:B------:R-:W4:Y:S04]  /*0780*/  LDG.E.64 R14, desc[UR4][R8.64+-0x10] ;  /* 0xfffff004080e7981 */ /* 0x000f28000c1e1b00 */
[----:B------:R-:W4:Y:S01]  /*0790*/  LDG.E.64 R20, desc[UR4][R28.64] ;  /* 0x000000041c147981 */ /* 0x000f22000c1e1b00 */
[----:B---3--:R-:W-:Y:S01]  /*07a0*/  DFMA R22, R16, R22, R18 ;  /* 0x000000161016722b */ /* 0x008fe20000000012 */
[----:B-----5:R-:W-:-:S02]  /*07b0*/  LEA R16, P1, R10, UR10, 0x3 ;  /* 0x0000000a0a107c11 */ /* 0x020fc4000f8218ff */
[----:B------:R-:W3:Y:S02]  /*07c0*/  LDG.E.64 R18, desc[UR4][R8.64+-0x8] ;  /* 0xfffff80408127981 */ /* 0x000ee4000c1e1b00 */
[----:B------:R-:W-:Y:S02]  /*07d0*/  LEA.HI.X R17, R10, UR11, R11, 0x3, P1 ;  /* 0x0000000b0a117c11 */ /* 0x000fe400088f1c0b */
[----:B------:R-:W5:Y:S04]  /*07e0*/  LDG.E.64 R10, desc[UR4][R6.64+0x8] ;  /* 0x00000804060a7981 */ /* 0x000f68000c1e1b00 */
[----:B------:R-:W3:Y:S01]  /*07f0*/  LDG.E.64 R16, desc[UR4][R16.64] ;  /* 0x0000000410107981 */ /* 0x000ee2000c1e1b00 */
[----:B----4-:R-:W-:Y:S01]  /*0800*/  DFMA R20, R14, R20, R22 ;  /* 0x000000140e14722b */ /* 0x010fe20000000016 */
[----:B--2---:R-:W-:-:S02]  /*0810*/  LEA R22, P1, R12, UR10, 0x3 ;  /* 0x0000000a0c167c11 */ /* 0x004fc4000f8218ff */
[----:B------:R-:W2:Y:S02]  /*0820*/  LDG.E.64 R14, desc[UR4][R8.64] ;  /* 0x00000004080e7981 */ /* 0x000ea4000c1e1b00 */
[----:B------:R-:W-:Y:S02]  /*0830*/  LEA.HI.X R23, R12, UR11, R13, 0x3, P1 ;  /* 0x0000000b0c177c11 */ /* 0x000fe400088f1c0d */
[----:B------:R-:W4:Y:S04]  /*0840*/  LDG.E.64 R12, desc[UR4][R6.64+0x10] ;  /* 0x00001004060c7981 */ /* 0x000f28000c1e1b00 */
[----:B------:R-:W2:Y:S01]  /*0850*/  LDG.E.64 R22, desc[UR4][R22.64] ;  /* 0x0000000416167981 */ /* 0x000ea2000c1e1b00 */
[----:B-----5:R-:W-:-:S04]  /*0860*/  LEA R28, P1, R10, UR10, 0x3 ;  /* 0x0000000a0a1c7c11 */ /* 0x020fc8000f8218ff */
[----:B------:R-:W-:Y:S01]  /*0870*/  LEA.HI.X R29, R10, UR11, R11, 0x3, P1 ;  /* 0x0000000b0a1d7c11 */ /* 0x000fe200088f1c0b */
[----:B---3--:R-:W-:Y:S01]  /*0880*/  DFMA R16, R18, R16, R20 ;  /* 0x000000101210722b */ /* 0x008fe20000000014 */
        /* <DEDUP_REMOVED lines=14> */
[----:B------:R-:W5:Y:S01]  /*0970*/  LDG.E.64 R22, desc[UR4][R22.64] ;  /* 0x0000000416167981 */ /* 0x000f62000c1e1b00 */
[----:B----4-:R-:W-:-:S04]  /*0980*/  LEA R28, P1, R12, UR10, 0x3 ;  /* 0x0000000a0c1c7c11 */ /* 0x010fc8000f8218ff */
[----:B------:R-:W-:Y:S02]  /*0990*/  LEA.HI.X R29, R12, UR11, R13, 0x3, P1 ;  /* 0x0000000b0c1d7c11 */ /* 0x000fe400088f1c0d */
[----:B------:R-:W4:Y:S01]  /*09a0*/  LDG.E.64 R12, desc[UR4][R6.64+0x28] ;  /* 0x00002804060c7981 */ /* 0x000f22000c1e1b00 */
[----:B--2---:R-:W-:-:S03]  /*09b0*/  DFMA R16, R14, R16, R18 ;  /* 0x000000100e10722b */ /* 0x004fc60000000012 */
[----:B------:R-:W3:Y:S04]  /*09c0*/  LDG.E.64 R14, desc[UR4][R28.64] ;  /* 0x000000041c0e7981 */ /* 0x000ee8000c1e1b00 */
[----:B------:R-:W2:Y:S01]  /*09d0*/  LDG.E.64 R18, desc[UR4][R6.64+0x30] ;  /* 0x0000300406127981 */ /* 0x000ea2000c1e1b00 */
[----:B-----5:R-:W-:-:S03]  /*09e0*/  DFMA R22, R10, R22, R16 ;  /* 0x000000160a16722b */ /* 0x020fc60000000010 */
[----:B------:R-:W5:Y:S01]  /*09f0*/  LDG.E.64 R10, desc[UR4][R6.64+0x38] ;  /* 0x00003804060a7981 */ /* 0x000f62000c1e1b00 */
[----:B----4-:R-:W-:-:S04]  /*0a00*/  LEA R16, P1, R12, UR10, 0x3 ;  /* 0x0000000a0c107c11 */ /* 0x010fc8000f8218ff */
[----:B------:R-:W-:Y:S01]  /*0a10*/  LEA.HI.X R17, R12, UR11, R13, 0x3, P1 ;  /* 0x0000000b0c117c11 */ /* 0x000fe200088f1c0d */
[----:B---3--:R-:W-:Y:S01]  /*0a20*/  DFMA R12, R20, R14, R22 ;  /* 0x0000000e140c722b */ /* 0x008fe20000000016 */
[----:B------:R-:W3:Y:S01]  /*0a30*/  LDG.E.64 R14, desc[UR4][R8.64+0x28] ;  /* 0x00002804080e7981 */ /* 0x000ee2000c1e1b00 */
[----:B--2---:R-:W-:-:S03]  /*0a40*/  LEA R20, P1, R18, UR10, 0x3 ;  /* 0x0000000a12147c11 */ /* 0x004fc6000f8218ff */
[----:B------:R-:W3:Y:S01]  /*0a50*/  LDG.E.64 R16, desc[UR4][R16.64] ;  /* 0x0000000410107981 */ /* 0x000ee2000c1e1b00 */
[----:B------:R-:W-:Y:S02]  /*0a60*/  LEA.HI.X R21, R18, UR11, R19, 0x3, P1 ;  /* 0x0000000b12157c11 */ /* 0x000fe400088f1c13 */
[C---:B-----5:R-:W-:Y:S01]  /*0a70*/  LEA R18, P1, R10.reuse, UR10, 0x3 ;  /* 0x0000000a0a127c11 */ /* 0x060fe2000f8218ff */
[----:B------:R-:W2:Y:S04]  /*0a80*/  LDG.E.64 R22, desc[UR4][R8.64+0x30] ;  /* 0x0000300408167981 */ /* 0x000ea8000c1e1b00 */
[----:B------:R-:W2:Y:S01]  /*0a90*/  LDG.E.64 R20, desc[UR4][R20.64] ;  /* 0x0000000414147981 */ /* 0x000ea2000c1e1b00 */
[----:B------:R-:W-:-:S03]  /*0aa0*/  LEA.HI.X R19, R10, UR11, R11, 0x3, P1 ;  /* 0x0000000b0a137c11 */ /* 0x000fc600088f1c0b */
[----:B------:R0:W4:Y:S04]  /*0ab0*/  LDG.E.64 R10, desc[UR4][R8.64+0x38] ;  /* 0x00003804080a7981 */ /* 0x000128000c1e1b00 */
[----:B------:R-:W4:Y:S01]  /*0ac0*/  LDG.E.64 R18, desc[UR4][R18.64] ;  /* 0x0000000412127981 */ /* 0x000f22000c1e1b00 */
[----:B------:R-:W-:-:S04]  /*0ad0*/  IADD3 R3, P1, PT, R3, -0x10, RZ ;  /* 0xfffffff003037810 */ /* 0x000fc80007f3e0ff */
[----:B------:R-:W-:Y:S02]  /*0ae0*/  IADD3.X R2, PT, PT, R2, -0x1, RZ, P1, !PT ;  /* 0xffffffff02027810 */ /* 0x000fe40000ffe4ff */
[----:B------:R-:W-:-:S04]  /*0af0*/  ISETP.NE.U32.AND P1, PT, R3, RZ, PT ;  /* 0x000000ff0300720c */ /* 0x000fc80003f25070 */
[----:B------:R-:W-:Y:S02]  /*0b00*/  ISETP.NE.AND.EX P1, PT, R2, RZ, PT, P1 ;  /* 0x000000ff0200720c */ /* 0x000fe40003f25310 */
[----:B------:R-:W-:Y:S02]  /*0b10*/  IADD3 R0, P2, PT, R0, 0x10, RZ ;  /* 0x0000001000007810 */ /* 0x000fe40007f5e0ff */
[----:B------:R-:W-:Y:S02]  /*0b20*/  IADD3 R6, P3, PT, R6, 0x80, RZ ;  /* 0x0000008006067810 */ /* 0x000fe40007f7e0ff */
[----:B0-----:R-:W-:Y:S01]  /*0b30*/  IADD3 R8, P4, PT, R8, 0x80, RZ ;  /* 0x0000008008087810 */ /* 0x001fe20007f9e0ff */
[----:B------:R-:W-:Y:S02]  /*0b40*/  IMAD.X R27, RZ, RZ, R27, P2 ;  /* 0x000000ffff1b7224 */ /* 0x000fe400010e061b */
[----:B------:R-:W-:Y:S02]  /*0b50*/  IMAD.X R7, RZ, RZ, R7, P3 ;  /* 0x000000ffff077224 */ /* 0x000fe400018e0607 */
[----:B------:R-:W-:Y:S01]  /*0b60*/  IMAD.X R9, RZ, RZ, R9, P4 ;  /* 0x000000ffff097224 */ /* 0x000fe200020e0609 */
[----:B---3--:R-:W-:-:S08]  /*0b70*/  DFMA R12, R14, R16, R12 ;  /* 0x000000100e0c722b */ /* 0x008fd0000000000c */
[----:B--2---:R-:W-:-:S08]  /*0b80*/  DFMA R22, R22, R20, R12 ;  /* 0x000000141616722b */ /* 0x004fd0000000000c */
[----:B----4-:R-:W-:Y:S01]  /*0b90*/  DFMA R22, R10, R18, R22 ;  /* 0x000000120a16722b */ /* 0x010fe20000000016 */
[----:B------:R-:W-:Y:S10]  /*0ba0*/  @P1 BRA `(.L_x_10) ;  /* 0xfffffff800541947 */ /* 0x000ff4000383ffff */
.L_x_9:
[----:B------:R-:W-:Y:S05]  /*0bb0*/  BSYNC.RECONVERGENT B1 ;  /* 0x0000000000017941 */ /* 0x000fea0003800200 */
.L_x_8:
[----:B------:R-:W-:Y:S05]  /*0bc0*/  @!P0 BRA `(.L_x_7) ;  /* 0x0000000800288947 */ /* 0x000fea0003800000 */
[----:B------:R-:W-:Y:S01]  /*0bd0*/  ISETP.GE.U32.AND P1, PT, R25, 0x8, PT ;  /* 0x000000081900780c */ /* 0x000fe20003f26070 */
[----:B------:R-:W-:Y:S01]  /*0be0*/  BSSY.RECONVERGENT B1, `(.L_x_11) ;  /* 0x0000040000017945 */ /* 0x000fe20003800200 */
[----:B------:R-:W-:Y:S02]  /*0bf0*/  LOP3.LUT R26, R24, 0x7, RZ, 0xc0, !PT ;  /* 0x00000007181a7812 */ /* 0x000fe400078ec0ff */
[----:B------:R-:W-:Y:S02]  /*0c00*/  ISETP.GE.U32.AND.EX P1, PT, RZ, RZ, PT, P1 ;  /* 0x000000ffff00720c */ /* 0x000fe40003f26110 */
[----:B------:R-:W-:-:S04]  /*0c10*/  ISETP.NE.U32.AND P0, PT, R26, RZ, PT ;  /* 0x000000ff1a00720c */ /* 0x000fc80003f05070 */
[----:B------:R-:W-:-:S07]  /*0c20*/  ISETP.NE.AND.EX P0, PT, RZ, RZ, PT, P0 ;  /* 0x000000ffff00720c */ /* 0x000fce0003f05300 */
[----:B------:R-:W-:Y:S06]  /*0c30*/  @!P1 BRA `(.L_x_12) ;  /* 0x0000000000e89947 */ /* 0x000fec0003800000 */
[----:B------:R-:W0:Y:S01]  /*0c40*/  LDCU.64 UR6, c[0x0][0x388] ;  /* 0x00007100ff0677ac */ /* 0x000e220008000a00 */
[C---:B------:R-:W-:Y:S01]  /*0c50*/  IMAD.SHL.U32 R2, R0.reuse, 0x8, RZ ;  /* 0x0000000800027824 */ /* 0x040fe200078e00ff */
[----:B------:R-:W-:Y:S01]  /*0c60*/  SHF.L.U64.HI R3, R0, 0x3, R27 ;  /* 0x0000000300037819 */ /* 0x000fe2000001021b */
[----:B------:R-:W1:Y:S03]  /*0c70*/  LDCU.128 UR12, c[0x0][0x390] ;  /* 0x00007200ff0c77ac */ /* 0x000e660008000c00 */
[----:B0-----:R-:W-:-:S04]  /*0c80*/  IADD3 R6, P1, PT, R2, UR6, RZ ;  /* 0x0000000602067c10 */ /* 0x001fc8000ff3e0ff */
[----:B------:R-:W-:-:S05]  /*0c90*/  IADD3.X R7, PT, PT, R3, UR7, RZ, P1, !PT ;  /* 0x0000000703077c10 */ /* 0x000fca0008ffe4ff */
[----:B------:R-:W2:Y:S04]  /*0ca0*/  LDG.E.64 R14, desc[UR4][R6.64] ;  /* 0x00000004060e7981 */ /* 0x000ea8000c1e1b00 */
[----:B------:R-:W3:Y:S01]  /*0cb0*/  LDG.E.64 R8, desc[UR4][R6.64+0x8] ;  /* 0x0000080406087981 */ /* 0x000ee2000c1e1b00 */
[----:B-1----:R-:W-:-:S03]  /*0cc0*/  IADD3 R2, P1, PT, R2, UR12, RZ ;  /* 0x0000000c02027c10 */ /* 0x002fc6000ff3e0ff */
[----:B------:R-:W4:Y:S01]  /*0cd0*/  LDG.E.64 R10, desc[UR4][R6.64+0x10] ;  /* 0x00001004060a7981 */ /* 0x000f22000c1e1b00 */
[----:B------:R-:W-:-:S03]  /*0ce0*/  IADD3.X R3, PT, PT, R3, UR13, RZ, P1, !PT ;  /* 0x0000000d03037c10 */ /* 0x000fc60008ffe4ff */
[----:B------:R-:W5:Y:S04]  /*0cf0*/  LDG.E.64 R16, desc[UR4][R6.64+0x18] ;  /* 0x0000180406107981 */ /* 0x000f68000c1e1b00 */
[----:B------:R-:W5:Y:S04]  /*0d00*/  LDG.E.64 R18, desc[UR4][R2.64] ;  /* 0x0000000402127981 */ /* 0x000f68000c1e1b00 */
[----:B------:R-:W5:Y:S01]  /*0d10*/  LDG.E.64 R20, desc[UR4][R2.64+0x8] ;  /* 0x0000080402147981 */ /* 0x000f62000c1e1b00 */
[----:B--2---:R-:W-:-:S04]  /*0d20*/  LEA R12, P2, R14, UR14, 0x3 ;  /* 0x0000000e0e0c7c11 */ /* 0x004fc8000f8418ff */
[----:B------:R-:W-:Y:S02]  /*0d30*/  LEA.HI.X R13, R14, UR15, R15, 0x3, P2 ;  /* 0x0000000f0e0d7c11 */ /* 0x000fe400090f1c0f */
[----:B---3--:R-:W-:-:S04]  /*0d40*/  LEA R28, P1, R8, UR14, 0x3 ;  /* 0x0000000e081c7c11 */ /* 0x008fc8000f8218ff */
[----:B------:R-:W5:Y:S01]  /*0d50*/  LDG.E.64 R12, desc[UR4][R12.64] ;  /* 0x000000040c0c7981 */ /* 0x000f62000c1e1b00 */
[----:B------:R-:W-:-:S05]  /*0d60*/  LEA.HI.X R29, R8, UR15, R9, 0x3, P1 ;  /* 0x0000000f081d7c11 */ /* 0x000fca00088f1c09 */
[----:B------:R-:W2:Y:S01]  /*0d70*/  LDG.E.64 R14, desc[UR4][R28.64] ;  /* 0x000000041c0e7981 */ /* 0x000ea2000c1e1b00 */
[----:B----4-:R-:W-:-:S04]  /*0d80*/  LEA R8, P1, R10, UR14, 0x3 ;  /* 0x0000000e0a087c11 */ /* 0x010fc8000f8218ff */
[----:B------:R-:W-:Y:S02]  /*0d90*/  LEA.HI.X R9, R10, UR15, R11, 0x3, P1 ;  /* 0x0000000f0a097c11 */ /* 0x000fe400088f1c0b */
[----:B------:R-:W3:Y:S04]  /*0da0*/  LDG.E.64 R10, desc[UR4][R6.64+0x20] ;  /* 0x00002004060a7981 */ /* 0x000ee8000c1e1b00 */
[----:B------:R-:W4:Y:S04]  /*0db0*/  LDG.E.64 R8, desc[UR4][R8.64] ;  /* 0x0000000408087981 */ /* 0x000f28000c1e1b00 */
[----:B------:R-:W3:Y:S01]  /*0dc0*/  LDG.E.64 R28, desc[UR4][R6.64+0x38] ;  /* 0x00003804061c7981 */ /* 0x000ee2000c1e1b00 */
[----:B-----5:R-:W-:-:S03]  /*0dd0*/  DFMA R22, R18, R12, R22 ;  /* 0x0000000c1216722b */ /* 0x020fc60000000016 */
[----:B------:R-:W4:Y:S01]  /*0de0*/  LDG.E.64 R12, desc[UR4][R2.64+0x10] ;  /* 0x00001004020c7981 */ /* 0x000f22000c1e1b00 */
[----:B------:R-:W-:-:S04]  /*0df0*/  LEA R18, P1, R16, UR14, 0x3 ;  /* 0x0000000e10127c11 */ /* 0x000fc8000f8218ff */
[----:B--2---:R-:W-:Y:S01]  /*0e00*/  DFMA R22, R20, R14, R22 ;  /* 0x0000000e1416722b */ /* 0x004fe20000000016 */
[----:B------:R-:W-:Y:S01]  /*0e10*/  LEA.HI.X R19, R16, UR15, R17, 0x3, P1 ;  /* 0x0000000f10137c11 */ /* 0x000fe200088f1c11 */
[----:B------:R-:W2:Y:S04]  /*0e20*/  LDG.E.64 R14, desc[UR4][R6.64+0x28] ;  /* 0x00002804060e7981 */ /* 0x000ea8000c1e1b00 */
[----:B------:R-:W5:Y:S04]  /*0e30*/  LDG.E.64 R16, desc[UR4][R2.64+0x18] ;  /* 0x0000180402107981 */ /* 0x000f68000c1e1b00 */
[----:B------:R-:W5:Y:S04]  /*0e40*/  LDG.E.64 R18, desc[UR4][R18.64] ;  /* 0x0000000412127981 */ /* 0x000f68000c1e1b00 */
[----:B------:R-:W5:Y:S01]  /*0e50*/  LDG.E.64 R20, desc[UR4][R6.64+0x30] ;  /* 0x0000300406147981 */ /* 0x000f62000c1e1b00 */
[----:B----4-:R-:W-:Y:S01]  /*0e60*/  DFMA R12, R12, R8, R22 ;  /* 0x000000080c0c722b */ /* 0x010fe20000000016 */
[----:B---3--:R-:W-:-:S02]  /*0e70*/  LEA R8, P1, R10, UR14, 0x3 ;  /* 0x0000000e0a087c11 */ /* 0x008fc4000f8218ff */
[----:B------:R-:W3:Y:S02]  /*0e80*/  LDG.E.64 R22, desc[UR4][R2.64+0x20] ;  /* 0x0000200402167981 */ /* 0x000ee4000c1e1b00 */
[----:B------:R-:W-:Y:S02]  /*0e90*/  LEA.HI.X R9, R10, UR15, R11, 0x3, P1 ;  /* 0x0000000f0a097c11 */ /* 0x000fe400088f1c0b */
[----:B--2---:R-:W-:-:S04]  /*0ea0*/  LEA R10, P1, R14, UR14, 0x3 ;  /* 0x0000000e0e0a7c11 */ /* 0x004fc8000f8218ff */
[----:B------:R-:W3:Y:S01]  /*0eb0*/  LDG.E.64 R8, desc[UR4][R8.64] ;  /* 0x0000000408087981 */ /* 0x000ee2000c1e1b00 */
[----:B------:R-:W-:Y:S01]  /*0ec0*/  LEA.HI.X R11, R14, UR15, R15, 0x3, P1 ;  /* 0x0000000f0e0b7c11 */ /* 0x000fe200088f1c0f */
[----:B-----5:R-:W-:Y:S02]  /*0ed0*/  DFMA R16, R16, R18, R12 ;  /* 0x000000121010722b */ /* 0x020fe4000000000c */
[----:B------:R-:W2:Y:S01]  /*0ee0*/  LDG.E.64 R14, desc[UR4][R2.64+0x28] ;  /* 0x00002804020e7981 */ /* 0x000ea2000c1e1b00 */
[----:B------:R-:W-:-:S03]  /*0ef0*/  LEA R12, P1, R20, UR14, 0x3 ;  /* 0x0000000e140c7c11 */ /* 0x000fc6000f8218ff */
[----:B------:R-:W2:Y:S01]  /*0f00*/  LDG.E.64 R10, desc[UR4][R10.64] ;  /* 0x000000040a0a7981 */ /* 0x000ea2000c1e1b00 */
[----:B------:R-:W-:-:S03]  /*0f10*/  LEA.HI.X R13, R20, UR15, R21, 0x3, P1 ;  /* 0x0000000f140d7c11 */ /* 0x000fc600088f1c15 */
[----:B------:R-:W4:Y:S01]  /*0f20*/  LDG.E.64 R18, desc[UR4][R2.64+0x30] ;  /* 0x0000300402127981 */ /* 0x000f22000c1e1b00 */
[----:B------:R-:W-:-:S03]  /*0f30*/  LEA R6, P1, R28, UR14, 0x3 ;  /* 0x0000000e1c067c11 */ /* 0x000fc6000f8218ff */
[----:B------:R-:W5:Y:S01]  /*0f40*/  LDG.E.64 R20, desc[UR4][R2.64+0x38] ;  /* 0x0000380402147981 */ /* 0x000f62000c1e1b00 */
[----:B------:R-:W-:-:S03]  /*0f50*/  LEA.HI.X R7, R28, UR15, R29, 0x3, P1 ;  /* 0x0000000f1c077c11 */ /* 0x000fc600088f1c1d */
[----:B------:R-:W4:Y:S04]  /*0f60*/  LDG.E.64 R12, desc[UR4][R12.64] ;  /* 0x000000040c0c7981 */ /* 0x000f28000c1e1b00 */
[----:B------:R-:W5:Y:S01]  /*0f70*/  LDG.E.64 R6, desc[UR4][R6.64] ;  /* 0x0000000406067981 */ /* 0x000f62000c1e1b00 */
[----:B------:R-:W-:-:S05]  /*0f80*/  IADD3 R0, P1, PT, R0, 0x8, RZ ;  /* 0x0000000800007810 */ /* 0x000fca0007f3e0ff */
[----:B------:R-:W-:Y:S01]  /*0f90*/  IMAD.X R27, RZ, RZ, R27, P1 ;  /* 0x000000ffff1b7224 */ /* 0x000fe200008e061b */
[----:B---3--:R-:W-:-:S08]  /*0fa0*/  DFMA R8, R22, R8, R16 ;  /* 0x000000081608722b */ /* 0x008fd00000000010 */
[----:B--2---:R-:W-:-:S08]  /*0fb0*/  DFMA R8, R14, R10, R8 ;  /* 0x0000000a0e08722b */ /* 0x004fd00000000008 */
[----:B----4-:R-:W-:-:S08]  /*0fc0*/  DFMA R8, R18, R12, R8 ;  /* 0x0000000c1208722b */ /* 0x010fd00000000008 */
[----:B-----5:R-:W-:-:S11]  /*0fd0*/  DFMA R22, R20, R6, R8 ;  /* 0x000000061416722b */ /* 0x020fd60000000008 */
.L_x_12:
[----:B------:R-:W-:Y:S05]  /*0fe0*/  BSYNC.RECONVERGENT B1 ;  /* 0x0000000000017941 */ /* 0x000fea0003800200 */
.L_x_11:
        /* <DEDUP_REMOVED lines=15> */
[----:B------:R-:W3:Y:S04]  /*10e0*/  LDG.E.64 R6, desc[UR4][R20.64+0x8] ;  /* 0x0000080414067981 */ /* 0x000ee8000c1e1b00 */
[----:B------:R-:W4:Y:S04]  /*10f0*/  LDG.E.64 R2, desc[UR4][R20.64+0x10] ;  /* 0x0000100414027981 */ /* 0x000f28000c1e1b00 */
[----:B------:R4:W5:Y:S01]  /*1100*/  LDG.E.64 R18, desc[UR4][R20.64+0x18] ;  /* 0x0000180414127981 */ /* 0x000962000c1e1b00 */
[----:B-1----:R-:W-:-:S04]  /*1110*/  IADD3 R16, P1, PT, R16, UR12, RZ ;  /* 0x0000000c10107c10 */ /* 0x002fc8000ff3e0ff */
[----:B------:R-:W-:-:S05]  /*1120*/  IADD3.X R17, PT, PT, R10, UR13, RZ, P1, !PT ;  /* 0x0000000d0a117c10 */ /* 0x000fca0008ffe4ff */
[----:B------:R-:W5:Y:S01]  /*1130*/  LDG.E.64 R12, desc[UR4][R16.64] ;  /* 0x00000004100c7981 */ /* 0x000f62000c1e1b00 */
[----:B--2---:R-:W-:-:S04]  /*1140*/  LEA R14, P2, R8, UR14, 0x3 ;  /* 0x0000000e080e7c11 */ /* 0x004fc8000f8418ff */
[----:B------:R-:W-:Y:S02]  /*1150*/  LEA.HI.X R15, R8, UR15, R9, 0x3, P2 ;  /* 0x0000000f080f7c11 */ /* 0x000fe400090f1c09 */
[C---:B---3--:R-:W-:Y:S01]  /*1160*/  LEA R10, P1, R6.reuse, UR14, 0x3 ;  /* 0x0000000e060a7c11 */ /* 0x048fe2000f8218ff */
[----:B------:R-:W2:Y:S04]  /*1170*/  LDG.E.64 R8, desc[UR4][R16.64+0x8] ;  /* 0x0000080410087981 */ /* 0x000ea8000c1e1b00 */
[----:B------:R-:W3:Y:S01]  /*1180*/  LDG.E.64 R14, desc[UR4][R14.64] ;  /* 0x000000040e0e7981 */ /* 0x000ee2000c1e1b00 */
[----:B------:R-:W-:Y:S02]  /*1190*/  LEA.HI.X R11, R6, UR15, R7, 0x3, P1 ;  /* 0x0000000f060b7c11 */ /* 0x000fe400088f1c07 */
[C---:B----4-:R-:W-:Y:S01]  /*11a0*/  LEA R20, P1, R2.reuse, UR14, 0x3 ;  /* 0x0000000e02147c11 */ /* 0x050fe2000f8218ff */
[----:B------:R-:W4:Y:S04]  /*11b0*/  LDG.E.64 R6, desc[UR4][R16.64+0x10] ;  /* 0x0000100410067981 */ /* 0x000f28000c1e1b00 */
[----:B------:R-:W2:Y:S01]  /*11c0*/  LDG.E.64 R10, desc[UR4][R10.64] ;  /* 0x000000040a0a7981 */ /* 0x000ea2000c1e1b00 */
[----:B------:R-:W-:-:S02]  /*11d0*/  LEA.HI.X R21, R2, UR15, R3, 0x3, P1 ;  /* 0x0000000f02157c11 */ /* 0x000fc400088f1c03 */
[----:B-----5:R-:W-:-:S04]  /*11e0*/  LEA R2, P1, R18, UR14, 0x3 ;  /* 0x0000000e12027c11 */ /* 0x020fc8000f8218ff */
[----:B------:R-:W4:Y:S01]  /*11f0*/  LDG.E.64 R20, desc[UR4][R20.64] ;  /* 0x0000000414147981 */ /* 0x000f22000c1e1b00 */
[----:B------:R-:W-:-:S03]  /*1200*/  LEA.HI.X R3, R18, UR15, R19, 0x3, P1 ;  /* 0x0000000f12037c11 */ /* 0x000fc600088f1c13 */
[----:B------:R-:W5:Y:S04]  /*1210*/  LDG.E.64 R18, desc[UR4][R16.64+0x18] ;  /* 0x0000180410127981 */ /* 0x000f68000c1e1b00 */
[----:B------:R-:W5:Y:S01]  /*1220*/  LDG.E.64 R2, desc[UR4][R2.64] ;  /* 0x0000000402027981 */ /* 0x000f62000c1e1b00 */
[----:B------:R-:W-:-:S05]  /*1230*/  IADD3 R0, P1, PT, R0, 0x4, RZ ;  /* 0x0000000400007810 */ /* 0x000fca0007f3e0ff */
[----:B------:R-:W-:Y:S01]  /*1240*/  IMAD.X R27, RZ, RZ, R27, P1 ;  /* 0x000000ffff1b7224 */ /* 0x000fe200008e061b */
[----:B---3--:R-:W-:-:S08]  /*1250*/  DFMA R12, R12, R14, R22 ;  /* 0x0000000e0c0c722b */ /* 0x008fd00000000016 */
[----:B--2---:R-:W-:-:S08]  /*1260*/  DFMA R8, R8, R10, R12 ;  /* 0x0000000a0808722b */ /* 0x004fd0000000000c */
[----:B----4-:R-:W-:-:S08]  /*1270*/  DFMA R6, R6, R20, R8 ;  /* 0x000000140606722b */ /* 0x010fd00000000008 */
[----:B-----5:R-:W-:-:S11]  /*1280*/  DFMA R22, R18, R2, R6 ;  /* 0x000000021216722b */ /* 0x020fd60000000006 */
.L_x_14:
[----:B------:R-:W-:Y:S05]  /*1290*/  BSYNC.RECONVERGENT B1 ;  /* 0x0000000000017941 */ /* 0x000fea0003800200 */
.L_x_13:
[----:B------:R-:W-:Y:S05]  /*12a0*/  @!P0 BRA `(.L_x_7) ;  /* 0x0000000000708947 */ /* 0x000fea0003800000 */
[----:B------:R-:W0:Y:S01]  /*12b0*/  LDCU.64 UR6, c[0x0][0x388] ;  /* 0x00007100ff0677ac */ /* 0x000e220008000a00 */
[C---:B------:R-:W-:Y:S01]  /*12c0*/  IMAD.SHL.U32 R10, R0.reuse, 0x8, RZ ;  /* 0x00000008000a7824 */ /* 0x040fe200078e00ff */
[----:B------:R-:W-:Y:S01]  /*12d0*/  IADD3 R24, P2, PT, RZ, -R24, RZ ;  /* 0x80000018ff187210 */ /* 0x000fe20007f5e0ff */
[----:B------:R-:W1:Y:S01]  /*12e0*/  LDCU.64 UR8, c[0x0][0x390] ;  /* 0x00007200ff0877ac */ /* 0x000e620008000a00 */
[----:B------:R-:W-:-:S03]  /*12f0*/  SHF.L.U64.HI R11, R0, 0x3, R27 ;  /* 0x00000003000b7819 */ /* 0x000fc6000001021b */
[----:B------:R-:W-:Y:S01]  /*1300*/  IMAD.X R0, RZ, RZ, -0x1, P2 ;  /* 0xffffffffff007424 */ /* 0x000fe200010e06ff */
[C---:B0-----:R-:W-:Y:S02]  /*1310*/  IADD3 R8, P0, PT, R10.reuse, UR6, RZ ;  /* 0x000000060a087c10 */ /* 0x041fe4000ff1e0ff */
[----:B-1----:R-:W-:Y:S02]  /*1320*/  IADD3 R10, P1, PT, R10, UR8, RZ ;  /* 0x000000080a0a7c10 */ /* 0x002fe4000ff3e0ff */
[C---:B------:R-:W-:Y:S02]  /*1330*/  IADD3.X R9, PT, PT, R11.reuse, UR7, RZ, P0, !PT ;  /* 0x000000070b097c10 */ /* 0x040fe400087fe4ff */
[----:B------:R-:W-:-:S09]  /*1340*/  IADD3.X R11, PT, PT, R11, UR9, RZ, P1, !PT ;  /* 0x000000090b0b7c10 */ /* 0x000fd20008ffe4ff */
.L_x_15:
[----:B------:R-:W2:Y:S01]  /*1350*/  LDG.E.64 R2, desc[UR4][R8.64] ;  /* 0x0000000408027981 */ /* 0x000ea2000c1e1b00 */
[----:B------:R-:W2:Y:S02]  /*1360*/  LDCU.64 UR6, c[0x0][0x398] ;  /* 0x00007300ff0677ac */ /* 0x000ea40008000a00 */
[----:B--2---:R-:W-:-:S04]  /*1370*/  LEA R6, P0, R2, UR6, 0x3 ;  /* 0x0000000602067c11 */ /* 0x004fc8000f8018ff */
[----:B------:R-:W-:Y:S01]  /*1380*/  LEA.HI.X R7, R2, UR7, R3, 0x3, P0 ;  /* 0x0000000702077c11 */ /* 0x000fe200080f1c03 */
[----:B------:R-:W-:Y:S02]  /*1390*/  IMAD.MOV.U32 R2, RZ, RZ, R10 ;  /* 0x000000ffff027224 */ /* 0x000fe400078e000a */
[----:B------:R-:W-:-:S03]  /*13a0*/  IMAD.MOV.U32 R3, RZ, RZ, R11 ;  /* 0x000000ffff037224 */ /* 0x000fc600078e000b */
[----:B------:R-:W2:Y:S04]  /*13b0*/  LDG.E.64 R6, desc[UR4][R6.64] ;  /* 0x0000000406067981 */ /* 0x000ea8000c1e1b00 */
[----:B------:R-:W2:Y:S01]  /*13c0*/  LDG.E.64 R2, desc[UR4][R2.64] ;  /* 0x0000000402027981 */ /* 0x000ea2000c1e1b00 */
[----:B------:R-:W-:-:S05]  /*13d0*/  IADD3 R24, P0, PT, R24, 0x1, RZ ;  /* 0x0000000118187810 */ /* 0x000fca0007f1e0ff */
[----:B------:R-:W-:Y:S01]  /*13e0*/  IMAD.X R0, RZ, RZ, R0, P0 ;  /* 0x000000ffff007224 */ /* 0x000fe200000e0600 */
[----:B------:R-:W-:-:S04]  /*13f0*/  ISETP.NE.U32.AND P0, PT, R24, RZ, PT ;  /* 0x000000ff1800720c */ /* 0x000fc80003f05070 */
[----:B------:R-:W-:Y:S02]  /*1400*/  ISETP.NE.AND.EX P0, PT, R0, RZ, PT, P0 ;  /* 0x000000ff0000720c */ /* 0x000fe40003f05300 */
[----:B------:R-:W-:Y:S02]  /*1410*/  IADD3 R8, P1, PT, R8, 0x8, RZ ;  /* 0x0000000808087810 */ /* 0x000fe40007f3e0ff */
[----:B------:R-:W-:-:S03]  /*1420*/  IADD3 R10, P2, PT, R10, 0x8, RZ ;  /* 0x000000080a0a7810 */ /* 0x000fc60007f5e0ff */
[----:B------:R-:W-:Y:S02]  /*1430*/  IMAD.X R9, RZ, RZ, R9, P1 ;  /* 0x000000ffff097224 */ /* 0x000fe400008e0609 */
[----:B------:R-:W-:Y:S01]  /*1440*/  IMAD.X R11, RZ, RZ, R11, P2 ;  /* 0x000000ffff0b7224 */ /* 0x000fe200010e060b */
[----:B--2---:R-:W-:-:S03]  /*1450*/  DFMA R22, R2, R6, R22 ;  /* 0x000000060216722b */ /* 0x004fc60000000016 */
[----:B------:R-:W-:Y:S08]  /*1460*/  @P0 BRA `(.L_x_15) ;  /* 0xfffffffc00b80947 */ /* 0x000ff0000383ffff */
.L_x_7:
[----:B------:R-:W-:Y:S05]  /*1470*/  BSYNC.RECONVERGENT B0 ;  /* 0x0000000000007941 */ /* 0x000fea0003800200 */
.L_x_6:
[----:B------:R-:W0:Y:S02]  /*1480*/  LDCU.64 UR6, c[0x0][0x3a0] ;  /* 0x00007400ff0677ac */ /* 0x000e240008000a00 */
[----:B0-----:R-:W-:-:S04]  /*1490*/  IADD3 R4, P0, PT, R4, UR6, RZ ;  /* 0x0000000604047c10 */ /* 0x001fc8000ff1e0ff */
[----:B------:R-:W-:-:S05]  /*14a0*/  IADD3.X R5, PT, PT, R5, UR7, RZ, P0, !PT ;  /* 0x0000000705057c10 */ /* 0x000fca00087fe4ff */
[----:B------:R-:W2:Y:S02]  /*14b0*/  LDG.E.64 R2, desc[UR4][R4.64] ;  /* 0x0000000404027981 */ /* 0x000ea4000c1e1b00 */
[----:B--2---:R-:W-:-:S07]  /*14c0*/  DADD R2, R2, R22 ;  /* 0x0000000002027229 */ /* 0x004fce0000000016 */
[----:B------:R-:W-:Y:S01]  /*14d0*/  STG.E.64 desc[UR4][R4.64], R2 ;  /* 0x0000000204007986 */ /* 0x000fe2000c101b04 */
[----:B------:R-:W-:Y:S05]  /*14e0*/  EXIT ;  /* 0x000000000000794d */ /* 0x000fea0003800000 */
.L_x_16:
        /* <DEDUP_REMOVED lines=9> */
.L_x_30:


//--------------------- .text._Z15row_with_stridePKmS0_PKdS2_PdmS0_ --------------------------
	.section	.text._Z15row_with_stridePKmS0_PKdS2_PdmS0_,"ax",@progbits
	.align	128
        .global         _Z15row_with_stridePKmS0_PKdS2_PdmS0_
        .type           _Z15row_with_stridePKmS0_PKdS2_PdmS0_,@function
        .size           _Z15row_with_stridePKmS0_PKdS2_PdmS0_,(.L_x_31 - _Z15row_with_stridePKmS0_PKdS2_PdmS0_)
        .other          _Z15row_with_stridePKmS0_PKdS2_PdmS0_,@"STO_CUDA_ENTRY STV_DEFAULT"
_Z15row_with_stridePKmS0_PKdS2_PdmS0_:
.text._Z15row_with_stridePKmS0_PKdS2_PdmS0_:
[----:B------:R-:W-:Y:S01]  /*0000*/  LDC R1, c[0x0][0x37c] ;  /* 0x0000df00ff017b82 */ /* 0x000fe20000000800 */
[----:B------:R-:W0:Y:S01]  /*0010*/  S2R R0, SR_CTAID.X ;  /* 0x0000000000007919 */ /* 0x000e220000002500 */
[----:B------:R-:W0:Y:S01]  /*0020*/  LDCU UR4, c[0x0][0x360] ;  /* 0x00006c00ff0477ac */ /* 0x000e220008000800 */
[----:B------:R-:W0:Y:S01]  /*0030*/  S2R R3, SR_TID.X ;  /* 0x0000000000037919 */ /* 0x000e220000002100 */
[----:B------:R-:W1:Y:S01]  /*0040*/  LDCU.64 UR6, c[0x0][0x3a8] ;  /* 0x00007500ff0677ac */ /* 0x000e620008000a00 */
[----:B0-----:R-:W-:-:S05]  /*0050*/  IMAD R0, R0, UR4, R3 ;  /* 0x0000000400007c24 */ /* 0x001fca000f8e0203 */
[----:B------:R-:W-:-:S04]  /*0060*/  SHF.R.U64 R5, R0, 0x5, RZ ;  /* 0x0000000500057819 */ /* 0x000fc800000012ff */
[----:B-1----:R-:W-:-:S04]  /*0070*/  ISETP.GE.U32.AND P0, PT, R5, UR6, PT ;  /* 0x0000000605007c0c */ /* 0x002fc8000bf06070 */
[----:B------:R-:W-:-:S13]  /*0080*/  ISETP.GE.U32.AND.EX P0, PT, RZ, UR7, PT, P0 ;  /* 0x00000007ff007c0c */ /* 0x000fda000bf06100 */
[----:B------:R-:W-:Y:S05]  /*0090*/  @P0 EXIT ;  /* 0x000000000000094d */ /* 0x000fea0003800000 */
[----:B------:R-:W0:Y:S01]  /*00a0*/  LDCU.64 UR6, c[0x0][0x3b0] ;  /* 0x00007600ff0677ac */ /* 0x000e220008000a00 */
[C---:B------:R-:W-:Y:S01]  /*00b0*/  IMAD.SHL.U32 R4, R5.reuse, 0x8, RZ ;  /* 0x0000000805047824 */ /* 0x040fe200078e00ff */
[----:B------:R-:W-:Y:S01]  /*00c0*/  SHF.L.U64.HI R5, R5, 0x3, RZ ;  /* 0x0000000305057819 */ /* 0x000fe200000102ff */
[----:B------:R-:W1:Y:S01]  /*00d0*/  LDCU.64 UR4, c[0x0][0x358] ;  /* 0x00006b00ff0477ac */ /* 0x000e620008000a00 */
[----:B------:R-:W-:Y:S01]  /*00e0*/  LOP3.LUT R13, R0, 0x1f, RZ, 0xc0, !PT ;  /* 0x0000001f000d7812 */ /* 0x000fe200078ec0ff */
[----:B------:R-:W2:Y:S01]  /*00f0*/  LDCU.64 UR10, c[0x0][0x398] ;  /* 0x00007300ff0a77ac */ /* 0x000ea20008000a00 */
[----:B0-----:R-:W-:-:S04]  /*0100*/  IADD3 R8, P0, PT, R4, UR6, RZ ;  /* 0x0000000604087c10 */ /* 0x001fc8000ff1e0ff */
[----:B------:R-:W-:-:S05]  /*0110*/  IADD3.X R9, PT, PT, R5, UR7, RZ, P0, !PT ;  /* 0x0000000705097c10 */ /* 0x000fca00087fe4ff */
[----:B-1----:R-:W3:Y:S04]  /*0120*/  LDG.E.64 R6, desc[UR4][R8.64] ;  /* 0x0000000408067981 */ /* 0x002ee8000c1e1b00 */
[----:B------:R-:W4:Y:S01]  /*0130*/  LDG.E.64 R2, desc[UR4][R8.64+0x8] ;  /* 0x0000080408027981 */ /* 0x000f22000c1e1b00 */
[----:B------:R-:W-:Y:S01]  /*0140*/  BSSY.RECONVERGENT B0, `(.L_x_17) ;  /* 0x0000120000007945 */ /* 0x000fe20003800200 */
[----:B------:R-:W-:Y:S02]  /*0150*/  CS2R R22, SRZ ;  /* 0x0000000000167805 */ /* 0x000fe4000001ff00 */
[----:B---3--:R-:W-:-:S05]  /*0160*/  IADD3 R0, P0, PT, R6, R13, RZ ;  /* 0x0000000d06007210 */ /* 0x008fca0007f1e0ff */
[----:B------:R-:W-:Y:S01]  /*0170*/  IMAD.X R27, RZ, RZ, R7, P0 ;  /* 0x000000ffff1b7224 */ /* 0x000fe200000e0607 */
[----:B----4-:R-:W-:-:S04]  /*0180*/  ISETP.GE.U32.AND P0, PT, R0, R2, PT ;  /* 0x000000020000720c */ /* 0x010fc80003f06070 */
[----:B------:R-:W-:-:S13]  /*0190*/  ISETP.GE.U32.AND.EX P0, PT, R27, R3, PT, P0 ;  /* 0x000000031b00720c */ /* 0x000fda0003f06100 */
[----:B--2---:R-:W-:Y:S05]  /*01a0*/  @P0 BRA `(.L_x_18) ;  /* 0x0000001000640947 */ /* 0x004fea0003800000 */
[----:B------:R-:W-:Y:S01]  /*01b0*/  IADD3 R9, P1, PT, R0, 0x20, RZ ;  /* 0x0000002000097810 */ /* 0x000fe20007f3e0ff */
[----:B------:R-:W-:Y:S01]  /*01c0*/  BSSY.RECONVERGENT B1, `(.L_x_19) ;  /* 0x000008c000017945 */ /* 0x000fe20003800200 */
[----:B------:R-:W-:Y:S02]  /*01d0*/  LOP3.LUT R6, RZ, R6, RZ, 0x33, !PT ;  /* 0x00000006ff067212 */ /* 0x000fe400078e33ff */
[----:B------:R-:W-:Y:S02]  /*01e0*/  CS2R R22, SRZ ;  /* 0x0000000000167805 */ /* 0x000fe4000001ff00 */
[----:B------:R-:W-:Y:S01]  /*01f0*/  ISETP.GT.U32.AND P0, PT, R2, R9, PT ;  /* 0x000000090200720c */ /* 0x000fe20003f04070 */
[----:B------:R-:W-:Y:S01]  /*0200*/  IMAD.X R11, RZ, RZ, R27, P1 ;  /* 0x000000ffff0b7224 */ /* 0x000fe200008e061b */
[----:B------:R-:W-:-:S04]  /*0210*/  LOP3.LUT R7, RZ, R7, RZ, 0x33, !PT ;  /* 0x00000007ff077212 */ /* 0x000fc800078e33ff */
[----:B------:R-:W-:-:S04]  /*0220*/  ISETP.GT.U32.AND.EX P0, PT, R3, R11, PT, P0 ;  /* 0x0000000b0300720c */ /* 0x000fc80003f04100 */
[----:B------:R-:W-:Y:S02]  /*0230*/  SEL R9, R2, R9, P0 ;  /* 0x0000000902097207 */ /* 0x000fe40000000000 */
[----:B------:R-:W-:Y:S02]  /*0240*/  SEL R8, R3, R11, P0 ;  /* 0x0000000b03087207 */ /* 0x000fe40000000000 */
[----:B------:R-:W-:-:S04]  /*0250*/  IADD3 R2, P0, P1, -R13, R9, R6 ;  /* 0x000000090d027210 */ /* 0x000fc8000791e106 */
[----:B------:R-:W-:Y:S02]  /*0260*/  IADD3.X R3, PT, PT, R8, -0x1, R7, P0, P1 ;  /* 0xffffffff08037810 */ /* 0x000fe400007e2407 */
[C---:B------:R-:W-:Y:S02]  /*0270*/  ISETP.GE.U32.AND P1, PT, R2.reuse, 0x1e0, PT ;  /* 0x000001e00200780c */ /* 0x040fe40003f26070 */
[----:B------:R-:W-:Y:S02]  /*0280*/  SHF.R.U64 R24, R2, 0x5, R3 ;  /* 0x0000000502187819 */ /* 0x000fe40000001203 */
[----:B------:R-:W-:Y:S02]  /*0290*/  ISETP.GE.U32.AND.EX P1, PT, R3, RZ, PT, P1 ;  /* 0x000000ff0300720c */ /* 0x000fe40003f26110 */
[----:B------:R-:W-:-:S04]  /*02a0*/  IADD3 R24, P2, PT, R24, 0x1, RZ ;  /* 0x0000000118187810 */ /* 0x000fc80007f5e0ff */
[----:B------:R-:W-:Y:S02]  /*02b0*/  LOP3.LUT R25, R24, 0xf, RZ, 0xc0, !PT ;  /* 0x0000000f18197812 */ /* 0x000fe400078ec0ff */
[----:B------:R-:W-:Y:S02]  /*02c0*/  LEA.HI.X R2, R3, RZ, RZ, 0x1b, P2 ;  /* 0x000000ff03027211 */ /* 0x000fe400010fdcff */
[----:B------:R-:W-:-:S04]  /*02d0*/  ISETP.NE.U32.AND P0, PT, R25, RZ, PT ;  /* 0x000000ff1900720c */ /* 0x000fc80003f05070 */
[----:B------:R-:W-:Y:S01]  /*02e0*/  ISETP.NE.AND.EX P0, PT, RZ, RZ, PT, P0 ;  /* 0x000000ffff00720c */ /* 0x000fe20003f05300 */
[----:B------:R-:W-:-:S12]  /*02f0*/  @!P1 BRA `(.L_x_20) ;  /* 0x0000000400e09947 */ /* 0x000fd80003800000 */
[----:B------:R-:W0:Y:S01]  /*0300*/  LDCU.64 UR6, c[0x0][0x390] ;  /* 0x00007200ff0677ac */ /* 0x000e220008000a00 */
[----:B------:R-:W-:Y:S02]  /*0310*/  LEA R6, P1, R0, 0x800, 0x3 ;  /* 0x0000080000067811 */ /* 0x000fe400078218ff */
[----:B------:R-:W-:Y:S02]  /*0320*/  CS2R R22, SRZ ;  /* 0x0000000000167805 */ /* 0x000fe4000001ff00 */
[----:B------:R-:W-:Y:S01]  /*0330*/  LOP3.LUT R2, R2, 0xfffffff, RZ, 0xc0, !PT ;  /* 0x0fffffff02027812 */ /* 0x000fe200078ec0ff */
[----:B------:R-:W1:Y:S01]  /*0340*/  LDCU.64 UR8, c[0x0][0x388] ;  /* 0x00007100ff0877ac */ /* 0x000e620008000a00 */
[----:B------:R-:W-:Y:S02]  /*0350*/  LEA.HI.X R7, R0, RZ, R27, 0x3, P1 ;  /* 0x000000ff00077211 */ /* 0x000fe400008f1c1b */
[----:B------:R-:W-:Y:S02]  /*0360*/  LOP3.LUT R3, R24, 0xfffffff0, RZ, 0xc0, !PT ;  /* 0xfffffff018037812 */ /* 0x000fe400078ec0ff */
[----:B0-----:R-:W-:-:S02]  /*0370*/  IADD3 R12, P2, PT, R6, UR6, RZ ;  /* 0x00000006060c7c10 */ /* 0x001fc4000ff5e0ff */
[----:B-1----:R-:W-:Y:S02]  /*0380*/  IADD3 R6, P1, PT, R6, UR8, RZ ;  /* 0x0000000806067c10 */ /* 0x002fe4000ff3e0ff */
[C---:B------:R-:W-:Y:S02]  /*0390*/  IADD3.X R13, PT, PT, R7.reuse, UR7, RZ, P2, !PT ;  /* 0x00000007070d7c10 */ /* 0x040fe400097fe4ff */
[----:B------:R-:W-:-:S09]  /*03a0*/  IADD3.X R7, PT, PT, R7, UR9, RZ, P1, !PT ;  /* 0x0000000907077c10 */ /* 0x000fd20008ffe4ff */
.L_x_21:
[----:B------:R-:W2:Y:S04]  /*03b0*/  LDG.E.64 R8, desc[UR4][R6.64+-0x800] ;  /* 0xfff8000406087981 */ /* 0x000ea8000c1e1b00 */
[----:B------:R-:W3:Y:S01]  /*03c0*/  LDG.E.64 R10, desc[UR4][R6.64+-0x700] ;  /* 0xfff90004060a7981 */ /* 0x000ee2000c1e1b00 */
[----:B--2---:R-:W-:-:S04]  /*03d0*/  LEA R28, P1, R8, UR10, 0x3 ;  /* 0x0000000a081c7c11 */ /* 0x004fc8000f8218ff */
[----:B------:R-:W-:Y:S01]  /*03e0*/  LEA.HI.X R29, R8, UR11, R9, 0x3, P1 ;  /* 0x0000000b081d7c11 */ /* 0x000fe200088f1c09 */
[----:B------:R-:W-:Y:S02]  /*03f0*/  IMAD.MOV.U32 R8, RZ, RZ, R12 ;  /* 0x000000ffff087224 */ /* 0x000fe400078e000c */
[----:B------:R-:W-:Y:S02]  /*0400*/  IMAD.MOV.U32 R9, RZ, RZ, R13 ;  /* 0x000000ffff097224 */ /* 0x000fe400078e000d */
[----:B------:R-:W2:Y:S04]  /*0410*/  LDG.E.64 R20, desc[UR4][R28.64] ;  /* 0x000000041c147981 */ /* 0x000ea8000c1e1b00 */
[----:B------:R-:W2:Y:S04]  /*0420*/  LDG.E.64 R14, desc[UR4][R8.64+-0x800] ;  /* 0xfff80004080e7981 */ /* 0x000ea8000c1e1b00 */
[----:B------:R-:W4:Y:S01]  /*0430*/  LDG.E.64 R12, desc[UR4][R6.64+-0x600] ;  /* 0xfffa0004060c7981 */ /* 0x000f22000c1e1b00 */
[----:B---3--:R-:W-:-:S03]  /*0440*/  LEA R18, P1, R10, UR10, 0x3 ;  /* 0x0000000a0a127c11 */ /* 0x008fc6000f8218ff */
[----:B------:R-:W3:Y:S01]  /*0450*/  LDG.E.64 R16, desc[UR4][R8.64+-0x700] ;  /* 0xfff9000408107981 */ /* 0x000ee2000c1e1b00 */
[----:B------:R-:W-:-:S03]  /*0460*/  LEA.HI.X R19, R10, UR11, R11, 0x3, P1 ;  /* 0x0000000b0a137c11 */ /* 0x000fc600088f1c0b */
[----:B------:R-:W5:Y:S04]  /*0470*/  LDG.E.64 R10, desc[UR4][R6.64+-0x500] ;  /* 0xfffb0004060a7981 */ /* 0x000f68000c1e1b00 */
[----:B------:R-:W3:Y:S01]  /*0480*/  LDG.E.64 R18, desc[UR4][R18.64] ;  /* 0x0000000412127981 */ /* 0x000ee2000c1e1b00 */
[----:B--2---:R-:W-:-:S03]  /*0490*/  DFMA R20, R14, R20, R22 ;  /* 0x000000140e14722b */ /* 0x004fc60000000016 */
[----:B------:R-:W2:Y:S01]  /*04a0*/  LDG.E.64 R14, desc[UR4][R8.64+-0x600] ;  /* 0xfffa0004080e7981 */ /* 0x000ea2000c1e1b00 */
[----:B----4-:R-:W-:-:S04]  /*04b0*/  LEA R22, P1, R12, UR10, 0x3 ;  /* 0x0000000a0c167c11 */ /* 0x010fc8000f8218ff */
        /* <DEDUP_REMOVED lines=76> */
[----:B------:R-:W4:Y:S04]  /*0980*/  LDG.E.64 R10, desc[UR4][R8.64+0x700] ;  /* 0x00070004080a7981 */ /* 0x000f28000c1e1b00 */
[----:B------:R-:W4:Y:S01]  /*0990*/  LDG.E.64 R18, desc[UR4][R18.64] ;  /* 0x0000000412127981 */ /* 0x000f22000c1e1b00 */
[----:B------:R-:W-:-:S04]  /*09a0*/  IADD3 R3, P1, PT, R3, -0x10, RZ ;  /* 0xfffffff003037810 */ /* 0x000fc80007f3e0ff */
[----:B------:R-:W-:Y:S02]  /*09b0*/  IADD3.X R2, PT, PT, R2, -0x1, RZ, P1, !PT ;  /* 0xffffffff02027810 */ /* 0x000fe40000ffe4ff */
[----:B------:R-:W-:-:S04]  /*09c0*/  ISETP.NE.U32.AND P1, PT, R3, RZ, PT ;  /* 0x000000ff0300720c */ /* 0x000fc80003f25070 */
[----:B------:R-:W-:Y:S02]  /*09d0*/  ISETP.NE.AND.EX P1, PT, R2, RZ, PT, P1 ;  /* 0x000000ff0200720c */ /* 0x000fe40003f25310 */
[----:B------:R-:W-:Y:S02]  /*09e0*/  IADD3 R0, P2, PT, R0, 0x200, RZ ;  /* 0x0000020000007810 */ /* 0x000fe40007f5e0ff */
[----:B------:R-:W-:-:S03]  /*09f0*/  IADD3 R6, P4, PT, R6, 0x1000, RZ ;  /* 0x0000100006067810 */ /* 0x000fc60007f9e0ff */
[----:B------:R-:W-:Y:S02]  /*0a00*/  IMAD.X R27, RZ, RZ, R27, P2 ;  /* 0x000000ffff1b7224 */ /* 0x000fe400010e061b */
[----:B------:R-:W-:Y:S01]  /*0a10*/  IMAD.X R7, RZ, RZ, R7, P4 ;  /* 0x000000ffff077224 */ /* 0x000fe200020e0607 */
[----:B---3--:R-:W-:-:S08]  /*0a20*/  DFMA R12, R14, R16, R12 ;  /* 0x000000100e0c722b */ /* 0x008fd0000000000c */
[----:B--2---:R-:W-:Y:S01]  /*0a30*/  DFMA R22, R22, R20, R12 ;  /* 0x000000141616722b */ /* 0x004fe2000000000c */
[----:B------:R-:W-:-:S07]  /*0a40*/  IADD3 R12, P3, PT, R8, 0x1000, RZ ;  /* 0x00001000080c7810 */ /* 0x000fce0007f7e0ff */
[----:B----4-:R-:W-:Y:S01]  /*0a50*/  DFMA R22, R10, R18, R22 ;  /* 0x000000120a16722b */ /* 0x010fe20000000016 */
[----:B------:R-:W-:Y:S01]  /*0a60*/  IMAD.X R13, RZ, RZ, R9, P3 ;  /* 0x000000ffff0d7224 */ /* 0x000fe200018e0609 */
[----:B------:R-:W-:Y:S09]  /*0a70*/  @P1 BRA `(.L_x_21) ;  /* 0xfffffff8004c1947 */ /* 0x000ff2000383ffff */
.L_x_20:
[----:B------:R-:W-:Y:S05]  /*0a80*/  BSYNC.RECONVERGENT B1 ;  /* 0x0000000000017941 */ /* 0x000fea0003800200 */
.L_x_19:
        /* <DEDUP_REMOVED lines=66> */
.L_x_23:
[----:B------:R-:W-:Y:S05]  /*0eb0*/  BSYNC.RECONVERGENT B1 ;  /* 0x0000000000017941 */ /* 0x000fea0003800200 */
.L_x_22:
        /* <DEDUP_REMOVED lines=42> */
.L_x_25:
[----:B------:R-:W-:Y:S05]  /*1160*/  BSYNC.RECONVERGENT B1 ;  /* 0x0000000000017941 */ /* 0x000fea0003800200 */
.L_x_24:
        /* <DEDUP_REMOVED lines=11> */
.L_x_26:
        /* <DEDUP_REMOVED lines=18> */
.L_x_18:
[----:B------:R-:W-:Y:S05]  /*1340*/  BSYNC.RECONVERGENT B0 ;  /* 0x0000000000007941 */ /* 0x000fea0003800200 */
.L_x_17:
[----:B------:R-:W0:Y:S02]  /*1350*/  LDCU.64 UR6, c[0x0][0x3a0] ;  /* 0x00007400ff0677ac */ /* 0x000e240008000a00 */
[----:B0-----:R-:W-:-:S04]  /*1360*/  IADD3 R4, P0, PT, R4, UR6, RZ ;  /* 0x0000000604047c10 */ /* 0x001fc8000ff1e0ff */
[----:B------:R-:W-:-:S05]  /*1370*/  IADD3.X R5, PT, PT, R5, UR7, RZ, P0, !PT ;  /* 0x0000000705057c10 */ /* 0x000fca00087fe4ff */
[----:B------:R-:W-:Y:S01]  /*1380*/  STG.E.64 desc[UR4][R4.64], R22 ;  /* 0x0000001604007986 */ /* 0x000fe2000c101b04 */
[----:B------:R-:W-:Y:S05]  /*1390*/  EXIT ;  /* 0x000000000000794d */ /* 0x000fea0003800000 */
.L_x_27:
        /* <DEDUP_REMOVED lines=14> */
.L_x_31:


//--------------------- .nv.shared.reserved.0     --------------------------
	.section	.nv.shared.reserved.0,"aw",@nobits
	.weak		__nv_reservedSMEM_offset_0_alias
	.size		__nv_reservedSMEM_offset_0_alias, 0, 64
	.other		__nv_reservedSMEM_offset_0_alias,@"STO_CUDA_RESERVED_SHARED STV_DEFAULT"
__nv_reservedSMEM_offset_0_alias:
	.zero		0
	.zero		64


//--------------------- .nv.constant0._Z20test_coo_spmv_kernelPKmS0_PKdS2_Pdm --------------------------
	.section	.nv.constant0._Z20test_coo_spmv_kernelPKmS0_PKdS2_Pdm,"a",@progbits
	.sectionflags	@""
	.align	4
.nv.constant0._Z20test_coo_spmv_kernelPKmS0_PKdS2_Pdm:
	.zero		944


//--------------------- .nv.constant0._Z10entire_rowPKmS0_PKdS2_PdmS0_ --------------------------
	.section	.nv.constant0._Z10entire_rowPKmS0_PKdS2_PdmS0_,"a",@progbits
	.sectionflags	@""
	.align	4
.nv.constant0._Z10entire_rowPKmS0_PKdS2_PdmS0_:
	.zero		952


//--------------------- .nv.constant0._Z19row_with_sequentialPKmS0_PKdS2_PdmS0_ --------------------------
	.section	.nv.constant0._Z19row_with_sequentialPKmS0_PKdS2_PdmS0_,"a",@progbits
	.sectionflags	@""
	.align	4
.nv.constant0._Z19row_with_sequentialPKmS0_PKdS2_PdmS0_:
	.zero		952


//--------------------- .nv.constant0._Z15row_with_stridePKmS0_PKdS2_PdmS0_ --------------------------
	.section	.nv.constant0._Z15row_with_stridePKmS0_PKdS2_PdmS0_,"a",@progbits
	.sectionflags	@""
	.align	4
.nv.constant0._Z15row_with_stridePKmS0_PKdS2_PdmS0_:
	.zero		952


//--------------------- SYMBOLS --------------------------

	.type		.nv.reservedSmem.offset0,@object
	.size		.nv.reservedSmem.offset0,0x4
